	.target	sm_90a

	.elftype	@"ET_EXEC"


//--------------------- .note.nv.tkinfo           --------------------------
	.section	.note.nv.tkinfo,"",@"SHT_NOTE"
	.sectionflags	@"SHF_NOTE_NV_TKINFO"
	.tkinfo
        /*0018*/ 	.word	0x00000002
        /*0030*/ 	.string	""
        /*0030*/ 	.string	"ptxas"
        /*0030*/ 	.string	"Cuda compilation tools, release 13.0, V13.0.88"
        /*0030*/ 	.string	"Build cuda_13.0.r13.0/compiler.36424714_0"
        /*0030*/ 	.string	"-v  -suppress-debug-info  -lineinfo  -arch sm_90a "



//--------------------- .note.nv.cuinfo           --------------------------
	.section	.note.nv.cuinfo,"",@"SHT_NOTE"
	.sectionflags	@"SHF_NOTE_NV_CUINFO"
        /*0018*/ 	.short	0x0002
        /*001a*/ 	.short	0x005a
        /*001c*/ 	.short	0x0082
	.zero		2


//--------------------- .nv.info                  --------------------------
	.section	.nv.info,"",@"SHT_CUDA_INFO"
	.align	4


	//----- nvinfo : EIATTR_REGCOUNT
	.align		4
        /*0000*/ 	.byte	0x04, 0x2f
        /*0002*/ 	.short	(.L_1 - .L_0)
	.align		4
.L_0:
        /*0004*/ 	.word	index@(matmul_kernel)
        /*0008*/ 	.word	0x000000ff


	//----- nvinfo : EIATTR_FRAME_SIZE
	.align		4
.L_1:
        /*000c*/ 	.byte	0x04, 0x11
        /*000e*/ 	.short	(.L_3 - .L_2)
	.align		4
.L_2:
        /*0010*/ 	.word	index@(matmul_kernel)
        /*0014*/ 	.word	0x00000610


	//----- nvinfo : EIATTR_MIN_STACK_SIZE
	.align		4
.L_3:
        /*0018*/ 	.byte	0x04, 0x12
        /*001a*/ 	.short	(.L_5 - .L_4)
	.align		4
.L_4:
        /*001c*/ 	.word	index@(matmul_kernel)
        /*0020*/ 	.word	0x00000610
.L_5:


//--------------------- .nv.compat                --------------------------
	.section	.nv.compat,"",@"SHT_CUDA_COMPAT_INFO"
	.align	4
        /*0000*/ 	.byte	0x02, 0x09, 0x01, 0x00, 0x02, 0x02, 0x04, 0x00, 0x02, 0x05, 0x05, 0x00, 0x03, 0x07, 0x01, 0x01
        /*0010*/ 	.byte	0x02, 0x03, 0x00, 0x00, 0x02, 0x06, 0x01, 0x00, 0x04, 0x0b, 0x08, 0x00, 0x00, 0x00, 0x00, 0x00
        /*0020*/ 	.byte	0x00, 0x00, 0x00, 0x00


//--------------------- .nv.info.matmul_kernel    --------------------------
	.section	.nv.info.matmul_kernel,"",@"SHT_CUDA_INFO"
	.sectionflags	@""
	.align	4


	//----- nvinfo : EIATTR_CUDA_API_VERSION
	.align		4
        /*0000*/ 	.byte	0x04, 0x37
        /*0002*/ 	.short	(.L_7 - .L_6)
.L_6:
        /*0004*/ 	.word	0x00000082


	//----- nvinfo : EIATTR_KPARAM_INFO
	.align		4
.L_7:
        /*0008*/ 	.byte	0x04, 0x17
        /*000a*/ 	.short	(.L_9 - .L_8)
.L_8:
        /*000c*/ 	.word	0x00000000
        /*0010*/ 	.short	0x000d
        /*0012*/ 	.short	0x0048
        /*0014*/ 	.byte	0x00, 0xf4, 0x21, 0x00


	//----- nvinfo : EIATTR_KPARAM_INFO
	.align		4
.L_9:
        /*0018*/ 	.byte	0x04, 0x17
        /*001a*/ 	.short	(.L_11 - .L_10)
.L_10:
        /*001c*/ 	.word	0x00000000
        /*0020*/ 	.short	0x000c
        /*0022*/ 	.short	0x0040
        /*0024*/ 	.byte	0x00, 0xf4, 0x21, 0x00


	//----- nvinfo : EIATTR_KPARAM_INFO
	.align		4
.L_11:
        /*0028*/ 	.byte	0x04, 0x17
        /*002a*/ 	.short	(.L_13 - .L_12)
.L_12:
        /*002c*/ 	.word	0x00000000
        /*0030*/ 	.short	0x000b
        /*0032*/ 	.short	0x0038
        /*0034*/ 	.byte	0x00, 0xf0, 0x11, 0x00


	//----- nvinfo : EIATTR_KPARAM_INFO
	.align		4
.L_13:
        /*0038*/ 	.byte	0x04, 0x17
        /*003a*/ 	.short	(.L_15 - .L_14)
.L_14:
        /*003c*/ 	.word	0x00000000
        /*0040*/ 	.short	0x000a
        /*0042*/ 	.short	0x0034
        /*0044*/ 	.byte	0x00, 0xf0, 0x11, 0x00


	//----- nvinfo : EIATTR_KPARAM_INFO
	.align		4
.L_15:
        /*0048*/ 	.byte	0x04, 0x17
        /*004a*/ 	.short	(.L_17 - .L_16)
.L_16:
        /*004c*/ 	.word	0x00000000
        /*0050*/ 	.short	0x0009
        /*0052*/ 	.short	0x0030
        /*0054*/ 	.byte	0x00, 0xf0, 0x11, 0x00


	//----- nvinfo : EIATTR_KPARAM_INFO
	.align		4
.L_17:
        /*0058*/ 	.byte	0x04, 0x17
        /*005a*/ 	.short	(.L_19 - .L_18)
.L_18:
        /*005c*/ 	.word	0x00000000
        /*0060*/ 	.short	0x0008
        /*0062*/ 	.short	0x002c
        /*0064*/ 	.byte	0x00, 0xf0, 0x11, 0x00


	//----- nvinfo : EIATTR_KPARAM_INFO
	.align		4
.L_19:
        /*0068*/ 	.byte	0x04, 0x17
        /*006a*/ 	.short	(.L_21 - .L_20)
.L_20:
        /*006c*/ 	.word	0x00000000
        /*0070*/ 	.short	0x0007
        /*0072*/ 	.short	0x0028
        /*0074*/ 	.byte	0x00, 0xf0, 0x11, 0x00


	//----- nvinfo : EIATTR_KPARAM_INFO
	.align		4
.L_21:
        /*0078*/ 	.byte	0x04, 0x17
        /*007a*/ 	.short	(.L_23 - .L_22)
.L_22:
        /*007c*/ 	.word	0x00000000
        /*0080*/ 	.short	0x0006
        /*0082*/ 	.short	0x0024
        /*0084*/ 	.byte	0x00, 0xf0, 0x11, 0x00


	//----- nvinfo : EIATTR_KPARAM_INFO
	.align		4
.L_23:
        /*0088*/ 	.byte	0x04, 0x17
        /*008a*/ 	.short	(.L_25 - .L_24)
.L_24:
        /*008c*/ 	.word	0x00000000
        /*0090*/ 	.short	0x0005
        /*0092*/ 	.short	0x0020
        /*0094*/ 	.byte	0x00, 0xf0, 0x11, 0x00


	//----- nvinfo : EIATTR_KPARAM_INFO
	.align		4
.L_25:
        /*0098*/ 	.byte	0x04, 0x17
        /*009a*/ 	.short	(.L_27 - .L_26)
.L_26:
        /*009c*/ 	.word	0x00000000
        /*00a0*/ 	.short	0x0004
        /*00a2*/ 	.short	0x001c
        /*00a4*/ 	.byte	0x00, 0xf0, 0x11, 0x00


	//----- nvinfo : EIATTR_KPARAM_INFO
	.align		4
.L_27:
        /*00a8*/ 	.byte	0x04, 0x17
        /*00aa*/ 	.short	(.L_29 - .L_28)
.L_28:
        /*00ac*/ 	.word	0x00000000
        /*00b0*/ 	.short	0x0003
        /*00b2*/ 	.short	0x0018
        /*00b4*/ 	.byte	0x00, 0xf0, 0x11, 0x00


	//----- nvinfo : EIATTR_KPARAM_INFO
	.align		4
.L_29:
        /*00b8*/ 	.byte	0x04, 0x17
        /*00ba*/ 	.short	(.L_31 - .L_30)
.L_30:
        /*00bc*/ 	.word	0x00000000
        /*00c0*/ 	.short	0x0002
        /*00c2*/ 	.short	0x0010
        /*00c4*/ 	.byte	0x00, 0xf4, 0x21, 0x00


	//----- nvinfo : EIATTR_KPARAM_INFO
	.align		4
.L_31:
        /*00c8*/ 	.byte	0x04, 0x17
        /*00ca*/ 	.short	(.L_33 - .L_32)
.L_32:
        /*00cc*/ 	.word	0x00000000
        /*00d0*/ 	.short	0x0001
        /*00d2*/ 	.short	0x0008
        /*00d4*/ 	.byte	0x00, 0xf4, 0x21, 0x00


	//----- nvinfo : EIATTR_KPARAM_INFO
	.align		4
.L_33:
        /*00d8*/ 	.byte	0x04, 0x17
        /*00da*/ 	.short	(.L_35 - .L_34)
.L_34:
        /*00dc*/ 	.word	0x00000000
        /*00e0*/ 	.short	0x0000
        /*00e2*/ 	.short	0x0000
        /*00e4*/ 	.byte	0x00, 0xf4, 0x21, 0x00


	//----- nvinfo : EIATTR_EXPLICIT_CLUSTER
	.align		4
.L_35:
        /*00e8*/ 	.byte	0x01, 0x3e
	.zero		2


	//----- nvinfo : EIATTR_CTA_PER_CLUSTER
	.align		4
        /*00ec*/ 	.byte	0x04, 0x3d
        /*00ee*/ 	.short	(.L_37 - .L_36)
.L_36:
        /*00f0*/ 	.word	0x00000004
        /*00f4*/ 	.word	0x00000001
        /*00f8*/ 	.word	0x00000001


	//----- nvinfo : EIATTR_SPARSE_MMA_MASK
	.align		4
.L_37:
        /*00fc*/ 	.byte	0x03, 0x50
        /*00fe*/ 	.short	0x0000


	//----- nvinfo : EIATTR_MAXREG_COUNT
	.align		4
        /*0100*/ 	.byte	0x03, 0x1b
        /*0102*/ 	.short	0x00ff


	//----- nvinfo : EIATTR_NUM_BARRIERS
	.align		4
        /*0104*/ 	.byte	0x02, 0x4c
        /*0106*/ 	.byte	0x01
	.zero		1


	//----- nvinfo : EIATTR_ANNOTATIONS
	.align		4
        /*0108*/ 	.byte	0x04, 0x55
        /*010a*/ 	.short	(.L_39 - .L_38)


	//   ....[0]....
.L_38:
        /*010c*/ 	.word	0x00000001
        /*0110*/ 	.byte	0x80, 0x09, 0x00, 0x00, 0x01, 0x00, 0x00, 0x00, 0xe0, 0x3c, 0x00, 0x00, 0x01, 0x00, 0x00, 0x00
        /* <DEDUP_REMOVED lines=404> */
        /*1a60*/ 	.byte	0x00, 0xbf, 0x00, 0x00, 0x01, 0x00, 0x00, 0x00, 0xb0, 0xc6, 0x00, 0x00


	//----- nvinfo : EIATTR_MERCURY_ISA_VERSION
	.align		4
.L_39:
        /*1a6c*/ 	.byte	0x03, 0x5f
        /*1a6e*/ 	.short	0x0101


	//----- nvinfo : EIATTR_EXIT_INSTR_OFFSETS
	.align		4
        /*1a70*/ 	.byte	0x04, 0x1c
        /*1a72*/ 	.short	(.L_41 - .L_40)


	//   ....[0]....
.L_40:
        /*1a74*/ 	.word	0x000157b0


	//   ....[1]....
        /*1a78*/ 	.word	0x000157e0


	//----- nvinfo : EIATTR_REQNTID
	.align		4
.L_41:
        /*1a7c*/ 	.byte	0x04, 0x10
        /*1a7e*/ 	.short	(.L_43 - .L_42)
.L_42:
        /*1a80*/ 	.word	0x00000080
        /*1a84*/ 	.word	0x00000001
        /*1a88*/ 	.word	0x00000001


	//----- nvinfo : EIATTR_CBANK_PARAM_SIZE
	.align		4
.L_43:
        /*1a8c*/ 	.byte	0x03, 0x19
        /*1a8e*/ 	.short	0x0050


	//----- nvinfo : EIATTR_PARAM_CBANK
	.align		4
        /*1a90*/ 	.byte	0x04, 0x0a
        /*1a92*/ 	.short	(.L_45 - .L_44)
	.align		4
.L_44:
        /*1a94*/ 	.word	index@(.nv.constant0.matmul_kernel)
        /*1a98*/ 	.short	0x0210
        /*1a9a*/ 	.short	0x0050


	//----- nvinfo : EIATTR_SW_WAR
	.align		4
.L_45:
        /*1a9c*/ 	.byte	0x04, 0x36
        /*1a9e*/ 	.short	(.L_47 - .L_46)
.L_46:
        /*1aa0*/ 	.word	0x00000008
.L_47:


//--------------------- .nv.callgraph             --------------------------
	.section	.nv.callgraph,"",@"SHT_CUDA_CALLGRAPH"
	.align	4
	.sectionentsize	8
	.align		4
        /*0000*/ 	.word	0x00000000
	.align		4
        /*0004*/ 	.word	0xffffffff
	.align		4
        /*0008*/ 	.word	0x00000000
	.align		4
        /*000c*/ 	.word	0xfffffffe
	.align		4
        /*0010*/ 	.word	0x00000000
	.align		4
        /*0014*/ 	.word	0xfffffffd
	.align		4
        /*0018*/ 	.word	0x00000000
	.align		4
        /*001c*/ 	.word	0xfffffffc


//--------------------- .text.matmul_kernel       --------------------------
	.section	.text.matmul_kernel,"ax",@progbits
	.align	128
        .global         matmul_kernel
        .type           matmul_kernel,@function
        .size           matmul_kernel,(.L_x_3 - matmul_kernel)
        .other          matmul_kernel,@"STO_CUDA_ENTRY STV_DEFAULT"
matmul_kernel:
.text.matmul_kernel:
[----:B------:R-:W0:Y:S08]  /*0000*/  LDC R1, c[0x0][0x28] ;  /* 0x00000a00ff017b82 */ /* 0x000e300000000800 */
[----:B------:R-:W1:Y:S01]  /*0010*/  LDC.64 R152, c[0x0][0x228] ;  /* 0x00008a00ff987b82 */ /* 0x000e620000000a00 */
[----:B0-----:R-:W-:Y:S01]  /*0020*/  VIADD R1, R1, 0xfffff9f0 ;  /* 0xfffff9f001017836 */ /* 0x001fe20000000000 */
[----:B------:R-:W-:Y:S01]  /*0030*/  UMOV UR6, 0x400 ;  /* 0x0000040000067882 */ /* 0x000fe20000000000 */
[----:B------:R-:W-:Y:S01]  /*0040*/  ULDC.64 UR14, c[0x0][0x208] ;  /* 0x00008200000e7ab9 */ /* 0x000fe20000000a00 */
[----:B------:R-:W-:-:S02]  /*0050*/  CS2R R24, SRZ ;  /* 0x0000000000187805 */ /* 0x000fc4000001ff00 */
[----:B------:R-:W-:Y:S02]  /*0060*/  CS2R R26, SRZ ;  /* 0x00000000001a7805 */ /* 0x000fe4000001ff00 */
[----:B------:R-:W-:Y:S02]  /*0070*/  CS2R R28, SRZ ;  /* 0x00000000001c7805 */ /* 0x000fe4000001ff00 */
[----:B------:R-:W-:Y:S01]  /*0080*/  CS2R R30, SRZ ;  /* 0x00000000001e7805 */ /* 0x000fe2000001ff00 */
[----:B------:R-:W0:Y:S01]  /*0090*/  S2UR UR4, SR_CTAID.X ;  /* 0x00000000000479c3 */ /* 0x000e220000002500 */
[----:B------:R-:W-:Y:S02]  /*00a0*/  CS2R R32, SRZ ;  /* 0x0000000000207805 */ /* 0x000fe4000001ff00 */
[----:B------:R-:W-:Y:S02]  /*00b0*/  CS2R R34, SRZ ;  /* 0x0000000000227805 */ /* 0x000fe4000001ff00 */
[----:B------:R-:W-:-:S02]  /*00c0*/  CS2R R36, SRZ ;  /* 0x0000000000247805 */ /* 0x000fc4000001ff00 */
[----:B------:R-:W-:Y:S02]  /*00d0*/  CS2R R38, SRZ ;  /* 0x0000000000267805 */ /* 0x000fe4000001ff00 */
[----:B------:R-:W-:Y:S02]  /*00e0*/  CS2R R40, SRZ ;  /* 0x0000000000287805 */ /* 0x000fe4000001ff00 */
[----:B------:R-:W-:Y:S02]  /*00f0*/  CS2R R42, SRZ ;  /* 0x00000000002a7805 */ /* 0x000fe4000001ff00 */
[----:B------:R-:W-:Y:S01]  /*0100*/  CS2R R44, SRZ ;  /* 0x00000000002c7805 */ /* 0x000fe2000001ff00 */
[----:B------:R-:W2:Y:S01]  /*0110*/  S2UR UR12, SR_CgaCtaId ;  /* 0x00000000000c79c3 */ /* 0x000ea20000008800 */
[----:B------:R-:W-:Y:S02]  /*0120*/  CS2R R46, SRZ ;  /* 0x00000000002e7805 */ /* 0x000fe4000001ff00 */
[----:B------:R-:W-:-:S02]  /*0130*/  CS2R R48, SRZ ;  /* 0x0000000000307805 */ /* 0x000fc4000001ff00 */
[----:B------:R-:W-:Y:S02]  /*0140*/  CS2R R50, SRZ ;  /* 0x0000000000327805 */ /* 0x000fe4000001ff00 */
[----:B------:R-:W-:Y:S02]  /*0150*/  CS2R R52, SRZ ;  /* 0x0000000000347805 */ /* 0x000fe4000001ff00 */
[----:B------:R-:W-:Y:S02]  /*0160*/  CS2R R54, SRZ ;  /* 0x0000000000367805 */ /* 0x000fe4000001ff00 */
[----:B------:R-:W-:Y:S02]  /*0170*/  CS2R R56, SRZ ;  /* 0x0000000000387805 */ /* 0x000fe4000001ff00 */
[----:B------:R-:W-:Y:S01]  /*0180*/  CS2R R58, SRZ ;  /* 0x00000000003a7805 */ /* 0x000fe2000001ff00 */
[----:B-1----:R-:W-:Y:S01]  /*0190*/  VIADD R0, R153, 0xff ;  /* 0x000000ff99007836 */ /* 0x002fe20000000000 */
[----:B------:R-:W1:Y:S01]  /*01a0*/  LDC R196, c[0x0][0x230] ;  /* 0x00008c00ffc47b82 */ /* 0x000e620000000800 */
[----:B------:R-:W-:-:S02]  /*01b0*/  CS2R R60, SRZ ;  /* 0x00000000003c7805 */ /* 0x000fc4000001ff00 */
[----:B------:R-:W-:Y:S02]  /*01c0*/  CS2R R62, SRZ ;  /* 0x00000000003e7805 */ /* 0x000fe4000001ff00 */
[----:B------:R-:W-:Y:S02]  /*01d0*/  CS2R R64, SRZ ;  /* 0x0000000000407805 */ /* 0x000fe4000001ff00 */
[----:B------:R-:W-:Y:S02]  /*01e0*/  SHF.R.S32.HI R3, RZ, 0x1f, R0 ;  /* 0x0000001fff037819 */ /* 0x000fe40000011400 */
[----:B------:R-:W-:Y:S02]  /*01f0*/  CS2R R66, SRZ ;  /* 0x0000000000427805 */ /* 0x000fe4000001ff00 */
[----:B------:R-:W-:Y:S02]  /*0200*/  CS2R R68, SRZ ;  /* 0x0000000000447805 */ /* 0x000fe4000001ff00 */
[----:B0-----:R-:W-:Y:S01]  /*0210*/  I2FP.F32.U32 R5, UR4 ;  /* 0x0000000400057c45 */ /* 0x001fe20008201000 */
[----:B------:R-:W-:Y:S01]  /*0220*/  ULDC UR4, c[0x0][0x150] ;  /* 0x0000540000047ab9 */ /* 0x000fe20000000800 */
[----:B------:R-:W-:-:S02]  /*0230*/  LEA.HI R3, R3, R0, RZ, 0x8 ;  /* 0x0000000003037211 */ /* 0x000fc400078f40ff */
[----:B------:R-:W-:Y:S02]  /*0240*/  CS2R R70, SRZ ;  /* 0x0000000000467805 */ /* 0x000fe4000001ff00 */
[----:B------:R-:W-:Y:S01]  /*0250*/  CS2R R72, SRZ ;  /* 0x0000000000487805 */ /* 0x000fe2000001ff00 */
[----:B------:R-:W-:Y:S01]  /*0260*/  FMUL R5, R5, UR4 ;  /* 0x0000000405057c20 */ /* 0x000fe20008400000 */
[----:B------:R-:W-:Y:S02]  /*0270*/  SHF.R.S32.HI R3, RZ, 0x8, R3 ;  /* 0x00000008ff037819 */ /* 0x000fe40000011403 */
[----:B------:R-:W-:Y:S01]  /*0280*/  CS2R R74, SRZ ;  /* 0x00000000004a7805 */ /* 0x000fe2000001ff00 */
[----:B--2---:R-:W-:Y:S01]  /*0290*/  USHF.L.U32 UR5, UR12, 0x7, URZ ;  /* 0x000000070c057899 */ /* 0x004fe2000800063f */
[----:B------:R-:W-:Y:S01]  /*02a0*/  CS2R R76, SRZ ;  /* 0x00000000004c7805 */ /* 0x000fe2000001ff00 */
[----:B------:R-:W-:Y:S01]  /*02b0*/  ULEA UR12, UR12, UR6, 0x18 ;  /* 0x000000060c0c7291 */ /* 0x000fe2000f8ec03f */
[----:B------:R-:W-:Y:S01]  /*02c0*/  IMAD.SHL.U32 R4, R3, 0x8, RZ ;  /* 0x0000000803047824 */ /* 0x000fe200078e00ff */
[----:B------:R-:W0:Y:S01]  /*02d0*/  F2I.U32.TRUNC.NTZ R5, R5 ;  /* 0x0000000500057305 */ /* 0x000e22000020f000 */
[----:B------:R-:W-:Y:S01]  /*02e0*/  ULOP3.LUT UR5, UR5, 0x180, URZ, 0xc0, !UPT ;  /* 0x0000018005057892 */ /* 0x000fe2000f8ec03f */
[----:B------:R-:W-:-:S02]  /*02f0*/  CS2R R78, SRZ ;  /* 0x00000000004e7805 */ /* 0x000fc4000001ff00 */
[----:B------:R-:W-:Y:S02]  /*0300*/  CS2R R80, SRZ ;  /* 0x0000000000507805 */ /* 0x000fe4000001ff00 */
[----:B------:R-:W-:Y:S01]  /*0310*/  IABS R7, R4 ;  /* 0x0000000400077213 */ /* 0x000fe20000000000 */
[----:B-1----:R-:W-:Y:S01]  /*0320*/  VIADD R196, R196, 0x1f ;  /* 0x0000001fc4c47836 */ /* 0x002fe20000000000 */
[----:B------:R-:W-:Y:S02]  /*0330*/  CS2R R82, SRZ ;  /* 0x0000000000527805 */ /* 0x000fe4000001ff00 */
[----:B------:R-:W-:Y:S01]  /*0340*/  CS2R R84, SRZ ;  /* 0x0000000000547805 */ /* 0x000fe2000001ff00 */
[----:B------:R-:W1:Y:S01]  /*0350*/  I2F.RP R0, R7 ;  /* 0x0000000700007306 */ /* 0x000e620000209400 */
[----:B------:R-:W-:Y:S02]  /*0360*/  CS2R R86, SRZ ;  /* 0x0000000000567805 */ /* 0x000fe4000001ff00 */
[----:B------:R-:W-:-:S02]  /*0370*/  CS2R R88, SRZ ;  /* 0x0000000000587805 */ /* 0x000fc4000001ff00 */
[----:B------:R-:W-:Y:S02]  /*0380*/  CS2R R90, SRZ ;  /* 0x00000000005a7805 */ /* 0x000fe4000001ff00 */
[----:B------:R-:W-:Y:S02]  /*0390*/  CS2R R92, SRZ ;  /* 0x00000000005c7805 */ /* 0x000fe4000001ff00 */
[----:B------:R-:W-:Y:S02]  /*03a0*/  CS2R R94, SRZ ;  /* 0x00000000005e7805 */ /* 0x000fe4000001ff00 */
[----:B------:R-:W-:Y:S02]  /*03b0*/  CS2R R96, SRZ ;  /* 0x0000000000607805 */ /* 0x000fe4000001ff00 */
[----:B0-----:R-:W-:Y:S02]  /*03c0*/  IABS R11, R5 ;  /* 0x00000005000b7213 */ /* 0x001fe40000000000 */
[----:B------:R-:W-:-:S02]  /*03d0*/  CS2R R98, SRZ ;  /* 0x0000000000627805 */ /* 0x000fc4000001ff00 */
[----:B------:R-:W-:Y:S02]  /*03e0*/  CS2R R100, SRZ ;  /* 0x0000000000647805 */ /* 0x000fe4000001ff00 */
[----:B------:R-:W-:Y:S02]  /*03f0*/  CS2R R102, SRZ ;  /* 0x0000000000667805 */ /* 0x000fe4000001ff00 */
[----:B------:R-:W-:Y:S02]  /*0400*/  CS2R R104, SRZ ;  /* 0x0000000000687805 */ /* 0x000fe4000001ff00 */
[----:B------:R-:W-:Y:S02]  /*0410*/  CS2R R106, SRZ ;  /* 0x00000000006a7805 */ /* 0x000fe4000001ff00 */
[----:B------:R-:W-:Y:S02]  /*0420*/  CS2R R108, SRZ ;  /* 0x00000000006c7805 */ /* 0x000fe4000001ff00 */
[----:B------:R-:W-:Y:S01]  /*0430*/  CS2R R110, SRZ ;  /* 0x00000000006e7805 */ /* 0x000fe2000001ff00 */
[----:B-1----:R-:W0:Y:S01]  /*0440*/  MUFU.RCP R0, R0 ;  /* 0x0000000000007308 */ /* 0x002e220000001000 */
[----:B------:R-:W-:-:S02]  /*0450*/  CS2R R112, SRZ ;  /* 0x0000000000707805 */ /* 0x000fc4000001ff00 */
[----:B------:R-:W-:Y:S02]  /*0460*/  CS2R R114, SRZ ;  /* 0x0000000000727805 */ /* 0x000fe4000001ff00 */
[----:B------:R-:W-:Y:S02]  /*0470*/  CS2R R116, SRZ ;  /* 0x0000000000747805 */ /* 0x000fe4000001ff00 */
[----:B------:R-:W-:Y:S02]  /*0480*/  CS2R R118, SRZ ;  /* 0x0000000000767805 */ /* 0x000fe4000001ff00 */
[----:B------:R-:W-:Y:S02]  /*0490*/  CS2R R120, SRZ ;  /* 0x0000000000787805 */ /* 0x000fe4000001ff00 */
[----:B------:R-:W-:Y:S02]  /*04a0*/  CS2R R122, SRZ ;  /* 0x00000000007a7805 */ /* 0x000fe4000001ff00 */
        /* <DEDUP_REMOVED lines=9> */
[----:B------:R-:W-:Y:S01]  /*0540*/  CS2R R142, SRZ ;  /* 0x00000000008e7805 */ /* 0x000fe2000001ff00 */
[----:B0-----:R-:W-:Y:S01]  /*0550*/  VIADD R2, R0, 0xffffffe ;  /* 0x0ffffffe00027836 */ /* 0x001fe20000000000 */
[----:B------:R-:W-:Y:S02]  /*0560*/  IABS R0, R4 ;  /* 0x0000000400007213 */ /* 0x000fe40000000000 */
[----:B------:R-:W-:Y:S02]  /*0570*/  CS2R R144, SRZ ;  /* 0x0000000000907805 */ /* 0x000fe4000001ff00 */
[----:B------:R-:W-:Y:S01]  /*0580*/  CS2R R146, SRZ ;  /* 0x0000000000927805 */ /* 0x000fe2000001ff00 */
[----:B------:R0:W1:Y:S01]  /*0590*/  F2I.FTZ.U32.TRUNC.NTZ R3, R2 ;  /* 0x0000000200037305 */ /* 0x000062000021f000 */
[----:B------:R-:W-:Y:S01]  /*05a0*/  CS2R R148, SRZ ;  /* 0x0000000000947805 */ /* 0x000fe2000001ff00 */
[----:B------:R-:W-:Y:S01]  /*05b0*/  IMAD.MOV R0, RZ, RZ, -R0 ;  /* 0x000000ffff007224 */ /* 0x000fe200078e0a00 */
[----:B------:R-:W-:Y:S01]  /*05c0*/  CS2R R150, SRZ ;  /* 0x0000000000967805 */ /* 0x000fe2000001ff00 */
[----:B0-----:R-:W-:-:S02]  /*05d0*/  IMAD.MOV.U32 R2, RZ, RZ, RZ ;  /* 0x000000ffff027224 */ /* 0x001fc400078e00ff */
[----:B-1----:R-:W-:-:S04]  /*05e0*/  IMAD.MOV R6, RZ, RZ, -R3 ;  /* 0x000000ffff067224 */ /* 0x002fc800078e0a03 */
[----:B------:R-:W-:-:S04]  /*05f0*/  IMAD R9, R6, R7, RZ ;  /* 0x0000000706097224 */ /* 0x000fc800078e02ff */
[----:B------:R-:W-:-:S06]  /*0600*/  IMAD.HI.U32 R2, R3, R9, R2 ;  /* 0x0000000903027227 */ /* 0x000fcc00078e0002 */
[----:B------:R-:W-:-:S04]  /*0610*/  IMAD.HI.U32 R2, R2, R11, RZ ;  /* 0x0000000b02027227 */ /* 0x000fc800078e00ff */
[----:B------:R-:W-:-:S05]  /*0620*/  IMAD R0, R2, R0, R11 ;  /* 0x0000000002007224 */ /* 0x000fca00078e020b */
[----:B------:R-:W-:-:S13]  /*0630*/  ISETP.GT.U32.AND P1, PT, R7, R0, PT ;  /* 0x000000000700720c */ /* 0x000fda0003f24070 */
[----:B------:R-:W-:Y:S02]  /*0640*/  @!P1 IMAD.IADD R0, R0, 0x1, -R7 ;  /* 0x0000000100009824 */ /* 0x000fe400078e0a07 */
[----:B------:R-:W-:Y:S01]  /*0650*/  @!P1 VIADD R2, R2, 0x1 ;  /* 0x0000000102029836 */ /* 0x000fe20000000000 */
[----:B------:R-:W-:Y:S02]  /*0660*/  ISETP.NE.AND P1, PT, R4, RZ, PT ;  /* 0x000000ff0400720c */ /* 0x000fe40003f25270 */
[----:B------:R-:W-:Y:S02]  /*0670*/  ISETP.GE.U32.AND P0, PT, R0, R7, PT ;  /* 0x000000070000720c */ /* 0x000fe40003f06070 */
[----:B------:R-:W-:-:S04]  /*0680*/  LOP3.LUT R0, R5, R4, RZ, 0x3c, !PT ;  /* 0x0000000405007212 */ /* 0x000fc800078e3cff */
[----:B------:R-:W-:Y:S01]  /*0690*/  ISETP.GE.AND P2, PT, R0, RZ, PT ;  /* 0x000000ff0000720c */ /* 0x000fe20003f46270 */
[----:B------:R-:W-:-:S05]  /*06a0*/  VIADD R0, R152, 0x1ff ;  /* 0x000001ff98007836 */ /* 0x000fca0000000000 */
[----:B------:R-:W-:Y:S01]  /*06b0*/  SHF.R.S32.HI R3, RZ, 0x1f, R0 ;  /* 0x0000001fff037819 */ /* 0x000fe20000011400 */
[----:B------:R-:W-:-:S03]  /*06c0*/  @P0 VIADD R2, R2, 0x1 ;  /* 0x0000000102020836 */ /* 0x000fc60000000000 */
[----:B------:R-:W-:-:S03]  /*06d0*/  LEA.HI R3, R3, R0, RZ, 0x9 ;  /* 0x0000000003037211 */ /* 0x000fc600078f48ff */
[----:B------:R-:W-:Y:S01]  /*06e0*/  @!P2 IMAD.MOV R2, RZ, RZ, -R2 ;  /* 0x000000ffff02a224 */ /* 0x000fe200078e0a02 */
[----:B------:R-:W-:-:S05]  /*06f0*/  @!P1 LOP3.LUT R2, RZ, R4, RZ, 0x33, !PT ;  /* 0x00000004ff029212 */ /* 0x000fca00078e33ff */
[----:B------:R-:W-:Y:S02]  /*0700*/  IMAD.SHL.U32 R6, R2, 0x8, RZ ;  /* 0x0000000802067824 */ /* 0x000fe400078e00ff */
[----:B------:R-:W-:-:S03]  /*0710*/  IMAD.MOV R2, RZ, RZ, -R2 ;  /* 0x000000ffff027224 */ /* 0x000fc600078e0a02 */
[----:B------:R-:W-:Y:S01]  /*0720*/  LEA.HI.SX32 R3, R3, -R6, 0x17 ;  /* 0x8000000603037211 */ /* 0x000fe200078fbaff */
[----:B------:R-:W-:-:S03]  /*0730*/  IMAD R4, R4, R2, R5 ;  /* 0x0000000204047224 */ /* 0x000fc600078e0205 */
[----:B------:R-:W-:Y:S02]  /*0740*/  VIMNMX R11, R3, 0x8, PT ;  /* 0x00000008030b7848 */ /* 0x000fe40003fe0100 */
[----:B------:R-:W-:Y:S02]  /*0750*/  IABS R9, R4 ;  /* 0x0000000400097213 */ /* 0x000fe40000000000 */
[----:B------:R-:W-:-:S04]  /*0760*/  IABS R7, R11 ;  /* 0x0000000b00077213 */ /* 0x000fc80000000000 */
[----:B------:R-:W0:Y:S08]  /*0770*/  I2F.RP R0, R7 ;  /* 0x0000000700007306 */ /* 0x000e300000209400 */
[----:B0-----:R-:W0:Y:S02]  /*0780*/  MUFU.RCP R0, R0 ;  /* 0x0000000000007308 */ /* 0x001e240000001000 */
[----:B0-----:R-:W-:-:S06]  /*0790*/  VIADD R3, R0, 0xffffffe ;  /* 0x0ffffffe00037836 */ /* 0x001fcc0000000000 */
[----:B------:R-:W0:Y:S02]  /*07a0*/  F2I.FTZ.U32.TRUNC.NTZ R3, R3 ;  /* 0x0000000300037305 */ /* 0x000e24000021f000 */
[----:B0-----:R-:W-:-:S04]  /*07b0*/  IMAD.MOV R8, RZ, RZ, -R3 ;  /* 0x000000ffff087224 */ /* 0x001fc800078e0a03 */
[----:B------:R-:W-:Y:S01]  /*07c0*/  IMAD.MOV.U32 R2, RZ, RZ, R8 ;  /* 0x000000ffff027224 */ /* 0x000fe200078e0008 */
[----:B------:R-:W-:-:S03]  /*07d0*/  IABS R8, R11 ;  /* 0x0000000b00087213 */ /* 0x000fc60000000000 */
[----:B------:R-:W-:Y:S02]  /*07e0*/  IMAD R5, R2, R7, RZ ;  /* 0x0000000702057224 */ /* 0x000fe400078e02ff */
[----:B------:R-:W-:Y:S02]  /*07f0*/  IMAD.MOV.U32 R2, RZ, RZ, RZ ;  /* 0x000000ffff027224 */ /* 0x000fe400078e00ff */
[----:B------:R-:W-:Y:S02]  /*0800*/  IMAD.MOV R0, RZ, RZ, -R8 ;  /* 0x000000ffff007224 */ /* 0x000fe400078e0a08 */
        /* <DEDUP_REMOVED lines=9> */
[----:B------:R-:W-:-:S07]  /*08a0*/  ISETP.GE.AND P2, PT, R0, RZ, PT ;  /* 0x000000ff0000720c */ /* 0x000fce0003f46270 */
[----:B------:R-:W-:Y:S01]  /*08b0*/  @P0 VIADD R2, R2, 0x1 ;  /* 0x0000000102020836 */ /* 0x000fe20000000000 */
[----:B------:R-:W-:-:S05]  /*08c0*/  ISETP.GE.AND P0, PT, R196, 0x20, PT ;  /* 0x00000020c400780c */ /* 0x000fca0003f06270 */
[----:B------:R-:W-:Y:S01]  /*08d0*/  @!P2 IMAD.MOV R2, RZ, RZ, -R2 ;  /* 0x000000ffff02a224 */ /* 0x000fe200078e0a02 */
[----:B------:R-:W-:-:S05]  /*08e0*/  @!P1 LOP3.LUT R2, RZ, R11, RZ, 0x33, !PT ;  /* 0x0000000bff029212 */ /* 0x000fca00078e33ff */
[----:B------:R-:W-:Y:S02]  /*08f0*/  IMAD.MOV R0, RZ, RZ, -R2 ;  /* 0x000000ffff007224 */ /* 0x000fe400078e0a02 */
[----:B------:R-:W-:Y:S02]  /*0900*/  IMAD.SHL.U32 R7, R2, 0x100, RZ ;  /* 0x0000010002077824 */ /* 0x000fe400078e00ff */
[----:B------:R-:W-:-:S04]  /*0910*/  IMAD R0, R11, R0, R4 ;  /* 0x000000000b007224 */ /* 0x000fc800078e0204 */
[----:B------:R-:W-:-:S05]  /*0920*/  IMAD.IADD R0, R6, 0x1, R0 ;  /* 0x0000000106007824 */ /* 0x000fca00078e0200 */
[----:B------:R-:W-:Y:S02]  /*0930*/  R2UR UR4, R0 ;  /* 0x00000000000472ca */ /* 0x000fe400000e0000 */
[----:B------:R-:W0:Y:S11]  /*0940*/  S2R R0, SR_TID.X ;  /* 0x0000000000007919 */ /* 0x000e360000002100 */
[----:B------:R-:W-:Y:S01]  /*0950*/  ULEA UR4, UR4, UR5, 0x9 ;  /* 0x0000000504047291 */ /* 0x000fe2000f8e483f */
[----:B0-----:R-:W-:-:S05]  /*0960*/  LOP3.LUT R10, R0, 0x7f, RZ, 0xc0, !PT ;  /* 0x0000007f000a7812 */ /* 0x001fca00078ec0ff */
[----:B------:R-:W-:-:S05]  /*0970*/  VIADD R16, R10, UR4 ;  /* 0x000000040a107c36 */ /* 0x000fca0008000000 */
[----:B------:R0:W-:Y:S01]  /*0980*/  STL [R1+0x328], R16 ;  /* 0x0003281001007387 */ /* 0x0001e20000100800 */
[----:B------:R-:W-:Y:S05]  /*0990*/  @!P0 BRA `(.L_x_0) ;  /* 0x000000bc00448947 */ /* 0x000fea0003800000 */
[----:B------:R-:W-:Y:S01]  /*09a0*/  IABS R11, R152 ;  /* 0x00000098000b7213 */ /* 0x000fe20000000000 */
[----:B------:R-:W-:Y:S01]  /*09b0*/  ULDC UR4, c[0x0][0x234] ;  /* 0x00008d0000047ab9 */ /* 0x000fe20000000800 */
[----:B------:R-:W-:Y:S01]  /*09c0*/  IABS R3, R153 ;  /* 0x0000009900037213 */ /* 0x000fe20000000000 */
[----:B------:R-:W-:Y:S01]  /*09d0*/  ULDC.64 UR6, c[0x0][0x210] ;  /* 0x0000840000067ab9 */ /* 0x000fe20000000a00 */
[----:B------:R-:W1:Y:S01]  /*09e0*/  I2F.RP R6, R11 ;  /* 0x0000000b00067306 */ /* 0x000e620000209400 */
[----:B------:R-:W-:Y:S01]  /*09f0*/  IABS R10, R16 ;  /* 0x00000010000a7213 */ /* 0x000fe20000000000 */
[----:B------:R-:W-:Y:S01]  /*0a00*/  ULDC UR5, c[0x0][0x240] ;  /* 0x0000900000057ab9 */ /* 0x000fe20000000800 */
[----:B------:R-:W-:Y:S01]  /*0a10*/  ISETP.GE.AND P2, PT, R16, RZ, PT ;  /* 0x000000ff1000720c */ /* 0x000fe20003f46270 */
[----:B------:R-:W-:Y:S01]  /*0a20*/  ULDC UR18, c[0x0][0x230] ;  /* 0x00008c0000127ab9 */ /* 0x000fe20000000800 */
[----:B------:R-:W-:Y:S02]  /*0a30*/  CS2R R100, SRZ ;  /* 0x0000000000647805 */ /* 0x000fe4000001ff00 */
[----:B------:R-:W-:-:S02]  /*0a40*/  CS2R R102, SRZ ;  /* 0x0000000000667805 */ /* 0x000fc4000001ff00 */
[----:B------:R-:W-:Y:S01]  /*0a50*/  CS2R R104, SRZ ;  /* 0x0000000000687805 */ /* 0x000fe2000001ff00 */
[----:B------:R-:W2:Y:S01]  /*0a60*/  I2F.RP R2, R3 ;  /* 0x0000000300027306 */ /* 0x000ea20000209400 */
[----:B------:R-:W-:Y:S02]  /*0a70*/  CS2R R106, SRZ ;  /* 0x00000000006a7805 */ /* 0x000fe4000001ff00 */
[----:B------:R-:W-:Y:S02]  /*0a80*/  CS2R R108, SRZ ;  /* 0x00000000006c7805 */ /* 0x000fe4000001ff00 */
[----:B------:R-:W-:Y:S02]  /*0a90*/  CS2R R110, SRZ ;  /* 0x00000000006e7805 */ /* 0x000fe4000001ff00 */
[----:B------:R-:W-:Y:S02]  /*0aa0*/  CS2R R112, SRZ ;  /* 0x0000000000707805 */ /* 0x000fe4000001ff00 */
[----:B------:R-:W-:-:S02]  /*0ab0*/  CS2R R114, SRZ ;  /* 0x0000000000727805 */ /* 0x000fc4000001ff00 */
[----:B------:R-:W-:Y:S02]  /*0ac0*/  CS2R R116, SRZ ;  /* 0x0000000000747805 */ /* 0x000fe4000001ff00 */
[----:B------:R-:W-:Y:S01]  /*0ad0*/  CS2R R118, SRZ ;  /* 0x0000000000767805 */ /* 0x000fe2000001ff00 */
[----:B-1----:R-:W1:Y:S01]  /*0ae0*/  MUFU.RCP R6, R6 ;  /* 0x0000000600067308 */ /* 0x002e620000001000 */
[----:B------:R-:W-:Y:S02]  /*0af0*/  CS2R R120, SRZ ;  /* 0x0000000000787805 */ /* 0x000fe4000001ff00 */
[----:B------:R-:W-:Y:S02]  /*0b00*/  CS2R R122, SRZ ;  /* 0x00000000007a7805 */ /* 0x000fe4000001ff00 */
[----:B------:R-:W-:Y:S02]  /*0b10*/  CS2R R124, SRZ ;  /* 0x00000000007c7805 */ /* 0x000fe4000001ff00 */
[----:B------:R-:W-:-:S02]  /*0b20*/  CS2R R126, SRZ ;  /* 0x00000000007e7805 */ /* 0x000fc4000001ff00 */
[----:B------:R-:W-:Y:S02]  /*0b30*/  CS2R R128, SRZ ;  /* 0x0000000000807805 */ /* 0x000fe4000001ff00 */
[----:B------:R-:W-:Y:S02]  /*0b40*/  CS2R R130, SRZ ;  /* 0x0000000000827805 */ /* 0x000fe4000001ff00 */
[----:B------:R-:W-:Y:S01]  /*0b50*/  CS2R R132, SRZ ;  /* 0x0000000000847805 */ /* 0x000fe2000001ff00 */
[----:B--2---:R-:W-:Y:S01]  /*0b60*/  MUFU.RCP R2, R2 ;  /* 0x0000000200027308 */ /* 0x004fe20000001000 */
[----:B------:R-:W-:Y:S02]  /*0b70*/  CS2R R134, SRZ ;  /* 0x0000000000867805 */ /* 0x000fe4000001ff00 */
        /* <DEDUP_REMOVED lines=8> */
[----:B------:R-:W-:Y:S01]  /*0c00*/  CS2R R150, SRZ ;  /* 0x0000000000967805 */ /* 0x000fe2000001ff00 */
[----:B------:R-:W-:Y:S01]  /*0c10*/  UMOV UR10, 0xfffffffe ;  /* 0xfffffffe000a7882 */ /* 0x000fe20000000000 */
[----:B------:R-:W-:Y:S01]  /*0c20*/  UMOV UR11, 0x7fffffdf ;  /* 0x7fffffdf000b7882 */ /* 0x000fe20000000000 */
[----:B------:R1:W2:Y:S02]  /*0c30*/  F2I.FTZ.U32.TRUNC.NTZ R5, R4 ;  /* 0x0000000400057305 */ /* 0x0002a4000021f000 */
[----:B-1----:R-:W-:-:S02]  /*0c40*/  IMAD.MOV.U32 R4, RZ, RZ, RZ ;  /* 0x000000ffff047224 */ /* 0x002fc400078e00ff */
[----:B--2---:R-:W-:-:S04]  /*0c50*/  IMAD.MOV R8, RZ, RZ, -R5 ;  /* 0x000000ffff087224 */ /* 0x004fc800078e0a05 */
[----:B------:R-:W-:Y:S02]  /*0c60*/  IMAD R9, R8, R11, RZ ;  /* 0x0000000b08097224 */ /* 0x000fe400078e02ff */
[----:B------:R-:W-:Y:S02]  /*0c70*/  VIADD R8, R2, 0xffffffe ;  /* 0x0ffffffe02087836 */ /* 0x000fe40000000000 */
[----:B------:R-:W-:Y:S01]  /*0c80*/  IMAD.HI.U32 R5, R5, R9, R4 ;  /* 0x0000000905057227 */ /* 0x000fe200078e0004 */
[----:B------:R-:W-:Y:S01]  /*0c90*/  SHF.R.U32.HI R4, RZ, 0x5, R0 ;  /* 0x00000005ff047819 */ /* 0x000fe20000011600 */
[----:B------:R1:W2:Y:S03]  /*0ca0*/  F2I.FTZ.U32.TRUNC.NTZ R9, R8 ;  /* 0x0000000800097305 */ /* 0x0002a6000021f000 */
[----:B------:R-:W-:Y:S01]  /*0cb0*/  SGXT.U32 R4, R4, 0x2 ;  /* 0x000000020404781a */ /* 0x000fe20000000000 */
[----:B------:R-:W-:-:S03]  /*0cc0*/  IMAD.HI.U32 R5, R5, R10, RZ ;  /* 0x0000000a05057227 */ /* 0x000fc600078e00ff */
[----:B------:R-:W-:Y:S01]  /*0cd0*/  LOP3.LUT R4, R7, R4, RZ, 0xfc, !PT ;  /* 0x0000000407047212 */ /* 0x000fe200078efcff */
[----:B------:R-:W-:Y:S02]  /*0ce0*/  IMAD.MOV R5, RZ, RZ, -R5 ;  /* 0x000000ffff057224 */ /* 0x000fe400078e0a05 */
[----:B-1----:R-:W-:Y:S01]  /*0cf0*/  IMAD.MOV.U32 R8, RZ, RZ, RZ ;  /* 0x000000ffff087224 */ /* 0x002fe200078e00ff */
[C---:B------:R-:W-:Y:S01]  /*0d00*/  LOP3.LUT R2, R4.reuse, 0xf8, RZ, 0xfc, !PT ;  /* 0x000000f804027812 */ /* 0x040fe200078efcff */
[C---:B------:R-:W-:Y:S01]  /*0d10*/  IMAD R10, R11.reuse, R5, R10 ;  /* 0x000000050b0a7224 */ /* 0x040fe200078e020a */
[C---:B------:R-:W-:Y:S01]  /*0d20*/  LOP3.LUT R13, R4.reuse, 0xf4, RZ, 0xfc, !PT ;  /* 0x000000f4040d7812 */ /* 0x040fe200078efcff */
[----:B--2---:R-:W-:Y:S01]  /*0d30*/  IMAD.MOV R6, RZ, RZ, -R9 ;  /* 0x000000ffff067224 */ /* 0x004fe200078e0a09 */
[----:B------:R-:W-:Y:S02]  /*0d40*/  LOP3.LUT R15, R4, 0xf0, RZ, 0xfc, !PT ;  /* 0x000000f0040f7812 */ /* 0x000fe400078efcff */
[----:B------:R-:W-:Y:S01]  /*0d50*/  ISETP.GT.U32.AND P0, PT, R11, R10, PT ;  /* 0x0000000a0b00720c */ /* 0x000fe20003f04070 */
[----:B------:R-:W-:Y:S01]  /*0d60*/  IMAD R5, R6, R3, RZ ;  /* 0x0000000306057224 */ /* 0x000fe200078e02ff */
[----:B------:R-:W-:-:S02]  /*0d70*/  IABS R6, R2 ;  /* 0x0000000200067213 */ /* 0x000fc40000000000 */
[----:B------:R-:W-:Y:S01]  /*0d80*/  IABS R12, R13 ;  /* 0x0000000d000c7213 */ /* 0x000fe20000000000 */
[----:B------:R-:W-:Y:S01]  /*0d90*/  IMAD.HI.U32 R5, R9, R5, R8 ;  /* 0x0000000509057227 */ /* 0x000fe200078e0008 */
[----:B------:R-:W-:Y:S02]  /*0da0*/  IABS R14, R15 ;  /* 0x0000000f000e7213 */ /* 0x000fe40000000000 */
[----:B------:R-:W-:Y:S01]  /*0db0*/  SHF.R.S32.HI R9, RZ, 0x1f, R196 ;  /* 0x0000001fff097819 */ /* 0x000fe200000114c4 */
[----:B------:R-:W-:Y:S01]  /*0dc0*/  IMAD.MOV.U32 R8, RZ, RZ, R6 ;  /* 0x000000ffff087224 */ /* 0x000fe200078e0006 */
[----:B------:R-:W-:Y:S01]  /*0dd0*/  ISETP.GE.AND P1, PT, R2, RZ, PT ;  /* 0x000000ff0200720c */ /* 0x000fe20003f26270 */
[----:B------:R-:W-:Y:S01]  /*0de0*/  IMAD.HI.U32 R2, R5, R12, RZ ;  /* 0x0000000c05027227 */ /* 0x000fe200078e00ff */
[----:B------:R-:W-:Y:S02]  /*0df0*/  LEA.HI R196, R9, R196, RZ, 0x5 ;  /* 0x000000c409c47211 */ /* 0x000fe400078f28ff */
[----:B------:R-:W-:Y:S01]  /*0e00*/  ISETP.GE.AND P3, PT, R13, RZ, PT ;  /* 0x000000ff0d00720c */ /* 0x000fe20003f66270 */
[----:B------:R-:W-:Y:S01]  /*0e10*/  @!P0 IMAD.IADD R10, R10, 0x1, -R11 ;  /* 0x000000010a0a8824 */ /* 0x000fe200078e0a0b */
[C---:B------:R-:W-:Y:S01]  /*0e20*/  LOP3.LUT R13, R4.reuse, 0xec, RZ, 0xfc, !PT ;  /* 0x000000ec040d7812 */ /* 0x040fe200078efcff */
[----:B------:R-:W-:Y:S01]  /*0e30*/  IMAD.HI.U32 R6, R5, R8, RZ ;  /* 0x0000000805067227 */ /* 0x000fe200078e00ff */
[----:B------:R-:W-:-:S02]  /*0e40*/  LOP3.LUT R17, R4, 0xe4, RZ, 0xfc, !PT ;  /* 0x000000e404117812 */ /* 0x000fc400078efcff */
[----:B------:R-:W-:Y:S01]  /*0e50*/  ISETP.GT.U32.AND P0, PT, R11, R10, PT ;  /* 0x0000000a0b00720c */ /* 0x000fe20003f04070 */
[----:B------:R-:W-:Y:S01]  /*0e60*/  IMAD.MOV R6, RZ, RZ, -R6 ;  /* 0x000000ffff067224 */ /* 0x000fe200078e0a06 */
[----:B------:R-:W-:Y:S01]  /*0e70*/  ISETP.GE.AND P6, PT, R15, RZ, PT ;  /* 0x000000ff0f00720c */ /* 0x000fe20003fc6270 */
[----:B------:R-:W-:Y:S01]  /*0e80*/  IMAD.MOV R9, RZ, RZ, -R2 ;  /* 0x000000ffff097224 */ /* 0x000fe200078e0a02 */
[C---:B------:R-:W-:Y:S01]  /*0e90*/  LOP3.LUT R15, R4.reuse, 0xe8, RZ, 0xfc, !PT ;  /* 0x000000e8040f7812 */ /* 0x040fe200078efcff */
[----:B------:R-:W-:Y:S01]  /*0ea0*/  IMAD R6, R3, R6, R8 ;  /* 0x0000000603067224 */ /* 0x000fe200078e0208 */
[----:B------:R-:W-:Y:S01]  /*0eb0*/  LOP3.LUT R19, R4, 0xe0, RZ, 0xfc, !PT ;  /* 0x000000e004137812 */ /* 0x000fe200078efcff */
[----:B------:R-:W-:Y:S01]  /*0ec0*/  IMAD.HI.U32 R8, R5, R14, RZ ;  /* 0x0000000e05087227 */ /* 0x000fe200078e00ff */
[----:B0-----:R-:W-:Y:S02]  /*0ed0*/  IABS R16, R17 ;  /* 0x0000001100107213 */ /* 0x001fe40000000000 */
[----:B------:R-:W-:-:S02]  /*0ee0*/  ISETP.GT.U32.AND P4, PT, R3, R6, PT ;  /* 0x000000060300720c */ /* 0x000fc40003f84070 */
[----:B------:R-:W-:Y:S01]  /*0ef0*/  IABS R18, R19 ;  /* 0x0000001300127213 */ /* 0x000fe20000000000 */
[----:B------:R-:W-:Y:S01]  /*0f00*/  @!P0 IMAD.IADD R10, R10, 0x1, -R11 ;  /* 0x000000010a0a8824 */ /* 0x000fe200078e0a0b */
[----:B------:R-:W-:Y:S01]  /*0f10*/  ISETP.NE.AND P0, PT, R152, RZ, PT ;  /* 0x000000ff9800720c */ /* 0x000fe20003f05270 */
[----:B------:R-:W-:Y:S01]  /*0f20*/  IMAD.MOV R11, RZ, RZ, -R8 ;  /* 0x000000ffff0b7224 */ /* 0x000fe200078e0a08 */
[C---:B------:R-:W-:Y:S01]  /*0f30*/  LOP3.LUT R21, R4.reuse, 0xcc, RZ, 0xfc, !PT ;  /* 0x000000cc04157812 */ /* 0x040fe200078efcff */
[----:B------:R-:W-:Y:S01]  /*0f40*/  IMAD.MOV.U32 R2, RZ, RZ, R10 ;  /* 0x000000ffff027224 */ /* 0x000fe200078e000a */
[----:B------:R-:W-:Y:S01]  /*0f50*/  LOP3.LUT R23, R4, 0xc8, RZ, 0xfc, !PT ;  /* 0x000000c804177812 */ /* 0x000fe200078efcff */
[C---:B------:R-:W-:Y:S01]  /*0f60*/  IMAD R8, R3.reuse, R9, R12 ;  /* 0x0000000903087224 */ /* 0x040fe200078e020c */
[----:B------:R-:W-:Y:S01]  /*0f70*/  IABS R12, R13 ;  /* 0x0000000d000c7213 */ /* 0x000fe20000000000 */
[C---:B------:R-:W-:Y:S01]  /*0f80*/  IMAD R9, R3.reuse, R11, R14 ;  /* 0x0000000b03097224 */ /* 0x040fe200078e020e */
[----:B------:R-:W-:Y:S01]  /*0f90*/  IABS R14, R15 ;  /* 0x0000000f000e7213 */ /* 0x000fe20000000000 */
[----:B------:R-:W-:Y:S01]  /*0fa0*/  @!P2 IMAD.MOV R2, RZ, RZ, -R2 ;  /* 0x000000ffff02a224 */ /* 0x000fe200078e0a02 */
[----:B------:R-:W-:Y:S01]  /*0fb0*/  ISETP.GT.U32.AND P2, PT, R3, R8, PT ;  /* 0x000000080300720c */ /* 0x000fe20003f44070 */
[----:B------:R-:W-:Y:S01]  /*0fc0*/  @!P4 IMAD.IADD R6, R6, 0x1, -R3 ;  /* 0x000000010606c824 */ /* 0x000fe200078e0a03 */
[----:B------:R-:W-:Y:S01]  /*0fd0*/  IABS R22, R21 ;  /* 0x0000001500167213 */ /* 0x000fe20000000000 */
[----:B------:R-:W-:Y:S01]  /*0fe0*/  IMAD.HI.U32 R10, R5, R12, RZ ;  /* 0x0000000c050a7227 */ /* 0x000fe200078e00ff */
[----:B------:R-:W-:-:S02]  /*0ff0*/  @!P0 LOP3.LUT R2, RZ, R152, RZ, 0x33, !PT ;  /* 0x00000098ff028212 */ /* 0x000fc400078e33ff */
[C---:B------:R-:W-:Y:S01]  /*1000*/  ISETP.GT.U32.AND P0, PT, R3.reuse, R9, PT ;  /* 0x000000090300720c */ /* 0x040fe20003f04070 */
[----:B------:R-:W-:Y:S01]  /*1010*/  IMAD.MOV R10, RZ, RZ, -R10 ;  /* 0x000000ffff0a7224 */ /* 0x000fe200078e0a0a */
[----:B------:R-:W-:Y:S01]  /*1020*/  ISETP.GT.U32.AND P5, PT, R3, R6, PT ;  /* 0x000000060300720c */ /* 0x000fe20003fa4070 */
[----:B------:R-:W-:Y:S01]  /*1030*/  IMAD.HI.U32 R11, R5, R14, RZ ;  /* 0x0000000e050b7227 */ /* 0x000fe200078e00ff */
[----:B------:R-:W-:Y:S02]  /*1040*/  IABS R24, R23 ;  /* 0x0000001700187213 */ /* 0x000fe40000000000 */
[----:B------:R-:W-:Y:S01]  /*1050*/  LOP3.LUT R25, R4, 0xc4, RZ, 0xfc, !PT ;  /* 0x000000c404197812 */ /* 0x000fe200078efcff */
[----:B------:R-:W-:Y:S01]  /*1060*/  @!P2 IMAD.IADD R8, R8, 0x1, -R3 ;  /* 0x000000010808a824 */ /* 0x000fe200078e0a03 */
[----:B------:R-:W-:Y:S01]  /*1070*/  ISETP.GE.AND P2, PT, R13, RZ, PT ;  /* 0x000000ff0d00720c */ /* 0x000fe20003f46270 */
[----:B------:R-:W-:Y:S01]  /*1080*/  IMAD R10, R3, R10, R12 ;  /* 0x0000000a030a7224 */ /* 0x000fe200078e020c */
[----:B------:R-:W-:Y:S01]  /*1090*/  LOP3.LUT R27, R4, 0xc0, RZ, 0xfc, !PT ;  /* 0x000000c0041b7812 */ /* 0x000fe200078efcff */
[----:B------:R-:W-:Y:S01]  /*10a0*/  IMAD.HI.U32 R12, R5, R16, RZ ;  /* 0x00000010050c7227 */ /* 0x000fe200078e00ff */
[----:B------:R-:W-:-:S02]  /*10b0*/  ISETP.GT.U32.AND P4, PT, R3, R8, PT ;  /* 0x000000080300720c */ /* 0x000fc40003f84070 */
[C---:B------:R-:W-:Y:S01]  /*10c0*/  LOP3.LUT R28, R4.reuse, 0xb8, RZ, 0xfc, !PT ;  /* 0x000000b8041c7812 */ /* 0x040fe200078efcff */
[--C-:B------:R-:W-:Y:S01]  /*10d0*/  @!P0 IMAD.IADD R9, R9, 0x1, -R3.reuse ;  /* 0x0000000109098824 */ /* 0x100fe200078e0a03 */
[C---:B------:R-:W-:Y:S01]  /*10e0*/  LOP3.LUT R29, R4.reuse, 0xb4, RZ, 0xfc, !PT ;  /* 0x000000b4041d7812 */ /* 0x040fe200078efcff */
[----:B------:R-:W-:Y:S01]  /*10f0*/  IMAD.HI.U32 R13, R5, R18, RZ ;  /* 0x00000012050d7227 */ /* 0x000fe200078e00ff */
[----:B------:R-:W-:Y:S02]  /*1100*/  LOP3.LUT R30, R4, 0xb0, RZ, 0xfc, !PT ;  /* 0x000000b0041e7812 */ /* 0x000fe400078efcff */
[C---:B------:R-:W-:Y:S01]  /*1110*/  ISETP.GT.U32.AND P0, PT, R3.reuse, R9, PT ;  /* 0x000000090300720c */ /* 0x040fe20003f04070 */
[----:B------:R-:W-:Y:S01]  /*1120*/  IMAD.MOV R12, RZ, RZ, -R12 ;  /* 0x000000ffff0c7224 */ /* 0x000fe200078e0a0c */
[----:B------:R-:W-:Y:S01]  /*1130*/  IABS R26, R29 ;  /* 0x0000001d001a7213 */ /* 0x000fe20000000000 */
[----:B------:R-:W-:Y:S01]  /*1140*/  @!P5 IMAD.IADD R6, R6, 0x1, -R3 ;  /* 0x000000010606d824 */ /* 0x000fe200078e0a03 */
[C---:B------:R-:W-:Y:S01]  /*1150*/  ISETP.GT.U32.AND P5, PT, R3.reuse, R10, PT ;  /* 0x0000000a0300720c */ /* 0x040fe20003fa4070 */
[----:B------:R-:W-:Y:S01]  /*1160*/  IMAD.MOV R11, RZ, RZ, -R11 ;  /* 0x000000ffff0b7224 */ /* 0x000fe200078e0a0b */
[C---:B------:R-:W-:Y:S01]  /*1170*/  LOP3.LUT R31, R4.reuse, 0xa4, RZ, 0xfc, !PT ;  /* 0x000000a4041f7812 */ /* 0x040fe200078efcff */
[----:B------:R-:W-:Y:S01]  /*1180*/  IMAD.MOV R13, RZ, RZ, -R13 ;  /* 0x000000ffff0d7224 */ /* 0x000fe200078e0a0d */
[C---:B------:R-:W-:Y:S01]  /*1190*/  LOP3.LUT R33, R4.reuse, 0xa0, RZ, 0xfc, !PT ;  /* 0x000000a004217812 */ /* 0x040fe200078efcff */
[C---:B------:R-:W-:Y:S01]  /*11a0*/  IMAD R12, R3.reuse, R12, R16 ;  /* 0x0000000c030c7224 */ /* 0x040fe200078e0210 */
[----:B------:R-:W-:Y:S01]  /*11b0*/  LOP3.LUT R35, R4, 0x98, RZ, 0xfc, !PT ;  /* 0x0000009804237812 */ /* 0x000fe200078efcff */
[----:B------:R-:W-:Y:S01]  /*11c0*/  IMAD R11, R3, R11, R14 ;  /* 0x0000000b030b7224 */ /* 0x000fe200078e020e */
[----:B------:R-:W-:Y:S01]  /*11d0*/  IABS R32, R33 ;  /* 0x0000002100207213 */ /* 0x000fe20000000000 */
[--C-:B------:R-:W-:Y:S01]  /*11e0*/  @!P4 IMAD.IADD R8, R8, 0x1, -R3.reuse ;  /* 0x000000010808c824 */ /* 0x100fe200078e0a03 */
[----:B------:R-:W-:Y:S01]  /*11f0*/  ISETP.GE.AND P4, PT, R15, RZ, PT ;  /* 0x000000ff0f00720c */ /* 0x000fe20003f86270 */
[----:B------:R-:W-:Y:S01]  /*1200*/  IMAD R13, R3, R13, R18 ;  /* 0x0000000d030d7224 */ /* 0x000fe200078e0212 */
[----:B------:R-:W-:Y:S01]  /*1210*/  LOP3.LUT R15, R4, 0xd8, RZ, 0xfc, !PT ;  /* 0x000000d8040f7812 */ /* 0x000fe200078efcff */
[----:B------:R-:W-:Y:S01]  /*1220*/  @!P0 IMAD.IADD R9, R9, 0x1, -R3 ;  /* 0x0000000109098824 */ /* 0x000fe200078e0a03 */
[C---:B------:R-:W-:Y:S01]  /*1230*/  ISETP.GT.U32.AND P0, PT, R3.reuse, R12, PT ;  /* 0x0000000c0300720c */ /* 0x040fe20003f04070 */
[----:B------:R-:W-:Y:S01]  /*1240*/  @!P1 IMAD.MOV R6, RZ, RZ, -R6 ;  /* 0x000000ffff069224 */ /* 0x000fe200078e0a06 */
[C---:B------:R-:W-:Y:S01]  /*1250*/  ISETP.GT.U32.AND P1, PT, R3.reuse, R11, PT ;  /* 0x0000000b0300720c */ /* 0x040fe20003f24070 */
[----:B------:R-:W-:Y:S01]  /*1260*/  @!P6 IMAD.MOV R9, RZ, RZ, -R9 ;  /* 0x000000ffff09e224 */ /* 0x000fe200078e0a09 */
[----:B------:R-:W-:Y:S01]  /*1270*/  ISETP.GT.U32.AND P6, PT, R3, R13, PT ;  /* 0x0000000d0300720c */ /* 0x000fe20003fc4070 */
[--C-:B------:R-:W-:Y:S01]  /*1280*/  @!P5 IMAD.IADD R10, R10, 0x1, -R3.reuse ;  /* 0x000000010a0ad824 */ /* 0x100fe200078e0a03 */
[----:B------:R-:W-:Y:S01]  /*1290*/  IABS R16, R15 ;  /* 0x0000000f00107213 */ /* 0x000fe20000000000 */
[----:B------:R-:W-:Y:S01]  /*12a0*/  @!P3 IMAD.MOV R8, RZ, RZ, -R8 ;  /* 0x000000ffff08b224 */ /* 0x000fe200078e0a08 */
[----:B------:R-:W-:Y:S01]  /*12b0*/  ISETP.GE.AND P3, PT, R17, RZ, PT ;  /* 0x000000ff1100720c */ /* 0x000fe20003f66270 */
[----:B------:R-:W-:Y:S01]  /*12c0*/  IMAD R2, R2, UR4, RZ ;  /* 0x0000000402027c24 */ /* 0x000fe2000f8e02ff */
[----:B------:R-:W-:Y:S01]  /*12d0*/  LOP3.LUT R17, R4, 0xd4, RZ, 0xfc, !PT ;  /* 0x000000d404117812 */ /* 0x000fe200078efcff */
[----:B------:R-:W-:Y:S01]  /*12e0*/  IMAD.HI.U32 R14, R5, R16, RZ ;  /* 0x00000010050e7227 */ /* 0x000fe200078e00ff */
[----:B------:R-:W-:Y:S01]  /*12f0*/  ISETP.GT.U32.AND P5, PT, R3, R10, PT ;  /* 0x0000000a0300720c */ /* 0x000fe20003fa4070 */
[----:B------:R-:W-:Y:S01]  /*1300*/  UIADD3 UR4, UR12, 0x4000, URZ ;  /* 0x000040000c047890 */ /* 0x000fe2000fffe03f */
[----:B------:R-:W-:Y:S01]  /*1310*/  IABS R18, R17 ;  /* 0x0000001100127213 */ /* 0x000fe20000000000 */
[--C-:B------:R-:W-:Y:S01]  /*1320*/  @!P0 IMAD.IADD R12, R12, 0x1, -R3.reuse ;  /* 0x000000010c0c8824 */ /* 0x100fe200078e0a03 */
[C---:B------:R-:W-:Y:S01]  /*1330*/  LOP3.LUT R37, R4.reuse, 0x94, RZ, 0xfc, !PT ;  /* 0x0000009404257812 */ /* 0x040fe200078efcff */
[----:B------:R-:W-:Y:S01]  /*1340*/  IMAD.MOV R14, RZ, RZ, -R14 ;  /* 0x000000ffff0e7224 */ /* 0x000fe200078e0a0e */
[C---:B------:R-:W-:Y:S01]  /*1350*/  LOP3.LUT R39, R4.reuse, 0x8c, RZ, 0xfc, !PT ;  /* 0x0000008c04277812 */ /* 0x040fe200078efcff */
[--C-:B------:R-:W-:Y:S01]  /*1360*/  @!P1 IMAD.IADD R11, R11, 0x1, -R3.reuse ;  /* 0x000000010b0b9824 */ /* 0x100fe200078e0a03 */
[----:B------:R-:W-:Y:S01]  /*1370*/  ISETP.GE.AND P1, PT, R15, RZ, PT ;  /* 0x000000ff0f00720c */ /* 0x000fe20003f26270 */
[--C-:B------:R-:W-:Y:S01]  /*1380*/  @!P6 IMAD.IADD R13, R13, 0x1, -R3.reuse ;  /* 0x000000010d0de824 */ /* 0x100fe200078e0a03 */
[C---:B------:R-:W-:Y:S01]  /*1390*/  ISETP.GT.U32.AND P6, PT, R3.reuse, R12, PT ;  /* 0x0000000c0300720c */ /* 0x040fe20003fc4070 */
[C---:B------:R-:W-:Y:S01]  /*13a0*/  IMAD R15, R3.reuse, R14, R16 ;  /* 0x0000000e030f7224 */ /* 0x040fe200078e0210 */
[----:B------:R-:W-:Y:S01]  /*13b0*/  ISETP.GT.U32.AND P0, PT, R3, R11, PT ;  /* 0x0000000b0300720c */ /* 0x000fe20003f04070 */
[----:B------:R-:W-:Y:S01]  /*13c0*/  IMAD.HI.U32 R14, R5, R18, RZ ;  /* 0x00000012050e7227 */ /* 0x000fe200078e00ff */
[----:B------:R-:W-:Y:S01]  /*13d0*/  IABS R36, R39 ;  /* 0x0000002700247213 */ /* 0x000fe20000000000 */
[----:B------:R-:W-:Y:S01]  /*13e0*/  USHF.R.U32.HI UR13, URZ, 0x4, UR4 ;  /* 0x000000043f0d7899 */ /* 0x000fe20008011604 */
[C---:B------:R-:W-:Y:S01]  /*13f0*/  LOP3.LUT R38, R4.reuse, 0x90, RZ, 0xfc, !PT ;  /* 0x0000009004267812 */ /* 0x040fe200078efcff */
[----:B------:R-:W-:Y:S01]  /*1400*/  IMAD.MOV R14, RZ, RZ, -R14 ;  /* 0x000000ffff0e7224 */ /* 0x000fe200078e0a0e */
[----:B------:R-:W-:Y:S01]  /*1410*/  LOP3.LUT R45, R4, 0x6c, RZ, 0xfc, !PT ;  /* 0x0000006c042d7812 */ /* 0x000fe200078efcff */
[--C-:B------:R-:W-:Y:S01]  /*1420*/  @!P5 IMAD.IADD R10, R10, 0x1, -R3.reuse ;  /* 0x000000010a0ad824 */ /* 0x100fe200078e0a03 */
[----:B------:R-:W-:Y:S01]  /*1430*/  ISETP.GE.AND P5, PT, R19, RZ, PT ;  /* 0x000000ff1300720c */ /* 0x000fe20003fa6270 */
[C---:B------:R-:W-:Y:S01]  /*1440*/  IMAD R16, R3.reuse, R14, R18 ;  /* 0x0000000e03107224 */ /* 0x040fe200078e0212 */
[----:B------:R-:W-:Y:S01]  /*1450*/  LOP3.LUT R19, R4, 0xd0, RZ, 0xfc, !PT ;  /* 0x000000d004137812 */ /* 0x000fe200078efcff */
[----:B------:R-:W-:Y:S01]  /*1460*/  @!P2 IMAD.MOV R10, RZ, RZ, -R10 ;  /* 0x000000ffff0aa224 */ /* 0x000fe200078e0a0a */
[C---:B------:R-:W-:Y:S01]  /*1470*/  ISETP.GT.U32.AND P2, PT, R3.reuse, R13, PT ;  /* 0x0000000d0300720c */ /* 0x040fe20003f44070 */
[--C-:B------:R-:W-:Y:S01]  /*1480*/  @!P6 IMAD.IADD R12, R12, 0x1, -R3.reuse ;  /* 0x000000010c0ce824 */ /* 0x100fe200078e0a03 */
[----:B------:R-:W-:Y:S01]  /*1490*/  ISETP.GT.U32.AND P6, PT, R3, R16, PT ;  /* 0x000000100300720c */ /* 0x000fe20003fc4070 */
[--C-:B------:R-:W-:Y:S01]  /*14a0*/  @!P0 IMAD.IADD R11, R11, 0x1, -R3.reuse ;  /* 0x000000010b0b8824 */ /* 0x100fe200078e0a03 */
[----:B------:R-:W-:Y:S01]  /*14b0*/  ISETP.GT.U32.AND P0, PT, R3, R15, PT ;  /* 0x0000000f0300720c */ /* 0x000fe20003f04070 */
[C---:B------:R-:W-:Y:S01]  /*14c0*/  IMAD.HI.U32 R18, R5.reuse, R24, RZ ;  /* 0x0000001805127227 */ /* 0x040fe200078e00ff */
[----:B------:R-:W-:Y:S01]  /*14d0*/  IABS R20, R19 ;  /* 0x0000001300147213 */ /* 0x000fe20000000000 */
[----:B------:R-:W-:Y:S01]  /*14e0*/  USGXT.U32 UR13, UR13, 0xe ;  /* 0x0000000e0d0d789a */ /* 0x000fe20008000000 */
[----:B------:R-:W-:Y:S01]  /*14f0*/  IABS R34, R38 ;  /* 0x0000002600227213 */ /* 0x000fe20000000000 */
[----:B------:R-:W-:Y:S01]  /*1500*/  @!P3 IMAD.MOV R12, RZ, RZ, -R12 ;  /* 0x000000ffff0cb224 */ /* 0x000fe200078e0a0c */
[C---:B------:R-:W-:Y:S01]  /*1510*/  LOP3.LUT R47, R4.reuse, 0x68, RZ, 0xfc, !PT ;  /* 0x00000068042f7812 */ /* 0x040fe200078efcff */
[----:B------:R-:W-:Y:S01]  /*1520*/  IMAD.HI.U32 R14, R5, R20, RZ ;  /* 0x00000014050e7227 */ /* 0x000fe200078e00ff */
[C---:B------:R-:W-:Y:S01]  /*1530*/  LOP3.LUT R48, R4.reuse, 0x64, RZ, 0xfc, !PT ;  /* 0x0000006404307812 */ /* 0x040fe200078efcff */
[----:B------:R-:W-:Y:S01]  /*1540*/  UIADD3 UR8, UP0, UR13, 0x80, URZ ;  /* 0x000000800d087890 */ /* 0x000fe2000ff1e03f */
[----:B------:R-:W-:Y:S01]  /*1550*/  LOP3.LUT R49, R4, 0x60, RZ, 0xfc, !PT ;  /* 0x0000006004317812 */ /* 0x000fe200078efcff */
[--C-:B------:R-:W-:Y:S01]  /*1560*/  @!P2 IMAD.IADD R13, R13, 0x1, -R3.reuse ;  /* 0x000000010d0da824 */ /* 0x100fe200078e0a03 */
[----:B------:R-:W-:Y:S01]  /*1570*/  ISETP.GE.AND P2, PT, R17, RZ, PT ;  /* 0x000000ff1100720c */ /* 0x000fe20003f46270 */
[----:B------:R-:W-:Y:S01]  /*1580*/  @!P6 IMAD.IADD R16, R16, 0x1, -R3 ;  /* 0x000000011010e824 */ /* 0x000fe200078e0a03 */
[----:B------:R-:W-:Y:S01]  /*1590*/  IABS R43, R48 ;  /* 0x00000030002b7213 */ /* 0x000fe20000000000 */
[----:B------:R-:W-:Y:S01]  /*15a0*/  IMAD.HI.U32 R17, R5, R22, RZ ;  /* 0x0000001605117227 */ /* 0x000fe200078e00ff */
[----:B------:R-:W-:-:S02]  /*15b0*/  LOP3.LUT R50, R4, 0x58, RZ, 0xfc, !PT ;  /* 0x0000005804327812 */ /* 0x000fc400078efcff */
[----:B------:R-:W-:Y:S01]  /*15c0*/  ISETP.GT.U32.AND P6, PT, R3, R16, PT ;  /* 0x000000100300720c */ /* 0x000fe20003fc4070 */
[----:B------:R-:W-:Y:S01]  /*15d0*/  IMAD.MOV R14, RZ, RZ, -R14 ;  /* 0x000000ffff0e7224 */ /* 0x000fe200078e0a0e */
[----:B------:R-:W-:Y:S01]  /*15e0*/  IABS R46, R50 ;  /* 0x00000032002e7213 */ /* 0x000fe20000000000 */
[----:B------:R-:W-:Y:S01]  /*15f0*/  @!P0 IMAD.IADD R15, R15, 0x1, -R3 ;  /* 0x000000010f0f8824 */ /* 0x000fe200078e0a03 */
[----:B------:R-:W-:Y:S01]  /*1600*/  ISETP.GE.AND P0, PT, R19, RZ, PT ;  /* 0x000000ff1300720c */ /* 0x000fe20003f06270 */
[----:B------:R-:W-:Y:S01]  /*1610*/  IMAD.MOV R19, RZ, RZ, -R17 ;  /* 0x000000ffff137224 */ /* 0x000fe200078e0a11 */
[C---:B------:R-:W-:Y:S01]  /*1620*/  LOP3.LUT R51, R4.reuse, 0x4c, RZ, 0xfc, !PT ;  /* 0x0000004c04337812 */ /* 0x040fe200078efcff */
[C---:B------:R-:W-:Y:S01]  /*1630*/  IMAD R17, R3.reuse, R14, R20 ;  /* 0x0000000e03117224 */ /* 0x040fe200078e0214 */
[----:B------:R-:W-:Y:S01]  /*1640*/  IABS R20, R25 ;  /* 0x0000001900147213 */ /* 0x000fe20000000000 */
[----:B------:R-:W-:Y:S01]  /*1650*/  IMAD.MOV R14, RZ, RZ, -R18 ;  /* 0x000000ffff0e7224 */ /* 0x000fe200078e0a12 */
[----:B------:R-:W-:Y:S01]  /*1660*/  LOP3.LUT R53, R4, 0x48, RZ, 0xfc, !PT ;  /* 0x0000004804357812 */ /* 0x000fe200078efcff */
[C---:B------:R-:W-:Y:S01]  /*1670*/  IMAD R18, R3.reuse, R19, R22 ;  /* 0x0000001303127224 */ /* 0x040fe200078e0216 */
[C---:B------:R-:W-:Y:S01]  /*1680*/  ISETP.GT.U32.AND P3, PT, R3.reuse, R17, PT ;  /* 0x000000110300720c */ /* 0x040fe20003f64070 */
[C---:B------:R-:W-:Y:S01]  /*1690*/  IMAD R19, R3.reuse, R14, R24 ;  /* 0x0000000e03137224 */ /* 0x040fe200078e0218 */
[----:B------:R-:W-:Y:S01]  /*16a0*/  IABS R22, R27 ;  /* 0x0000001b00167213 */ /* 0x000fe20000000000 */
[----:B------:R-:W-:Y:S01]  /*16b0*/  @!P5 IMAD.MOV R13, RZ, RZ, -R13 ;  /* 0x000000ffff0dd224 */ /* 0x000fe200078e0a0d */
[C---:B------:R-:W-:Y:S01]  /*16c0*/  ISETP.GT.U32.AND P5, PT, R3.reuse, R18, PT ;  /* 0x000000120300720c */ /* 0x040fe20003fa4070 */
[----:B------:R-:W-:Y:S01]  /*16d0*/  @!P4 IMAD.MOV R11, RZ, RZ, -R11 ;  /* 0x000000ffff0bc224 */ /* 0x000fe200078e0a0b */
[C---:B------:R-:W-:Y:S01]  /*16e0*/  ISETP.GT.U32.AND P4, PT, R3.reuse, R15, PT ;  /* 0x0000000f0300720c */ /* 0x040fe20003f84070 */
[----:B------:R-:W-:Y:S01]  /*16f0*/  @!P6 IMAD.IADD R16, R16, 0x1, -R3 ;  /* 0x000000011010e824 */ /* 0x000fe200078e0a03 */
[----:B------:R-:W-:Y:S01]  /*1700*/  ISETP.GT.U32.AND P6, PT, R3, R19, PT ;  /* 0x000000130300720c */ /* 0x000fe20003fc4070 */
[----:B------:R-:W-:Y:S01]  /*1710*/  IMAD.HI.U32 R14, R5, R20, RZ ;  /* 0x00000014050e7227 */ /* 0x000fe200078e00ff */
[----:B------:R-:W-:-:S02]  /*1720*/  IABS R24, R28 ;  /* 0x0000001c00187213 */ /* 0x000fc40000000000 */
[----:B------:R-:W-:Y:S01]  /*1730*/  LOP3.LUT R54, R4, 0x44, RZ, 0xfc, !PT ;  /* 0x0000004404367812 */ /* 0x000fe200078efcff */
[--C-:B------:R-:W-:Y:S01]  /*1740*/  @!P3 IMAD.IADD R17, R17, 0x1, -R3.reuse ;  /* 0x000000011111b824 */ /* 0x100fe200078e0a03 */
[----:B------:R-:W-:Y:S01]  /*1750*/  ISETP.GE.AND P3, PT, R23, RZ, PT ;  /* 0x000000ff1700720c */ /* 0x000fe20003f66270 */
[----:B------:R-:W-:Y:S01]  /*1760*/  @!P2 IMAD.MOV R16, RZ, RZ, -R16 ;  /* 0x000000ffff10a224 */ /* 0x000fe200078e0a10 */
[----:B------:R-:W-:Y:S01]  /*1770*/  IABS R23, R30 ;  /* 0x0000001e00177213 */ /* 0x000fe20000000000 */
[--C-:B------:R-:W-:Y:S01]  /*1780*/  @!P5 IMAD.IADD R18, R18, 0x1, -R3.reuse ;  /* 0x000000011212d824 */ /* 0x100fe200078e0a03 */
[----:B------:R-:W-:Y:S01]  /*1790*/  ISETP.GT.U32.AND P5, PT, R3, R17, PT ;  /* 0x000000110300720c */ /* 0x000fe20003fa4070 */
[--C-:B------:R-:W-:Y:S01]  /*17a0*/  @!P4 IMAD.IADD R15, R15, 0x1, -R3.reuse ;  /* 0x000000010f0fc824 */ /* 0x100fe200078e0a03 */
[----:B------:R-:W-:Y:S01]  /*17b0*/  ISETP.GE.AND P4, PT, R21, RZ, PT ;  /* 0x000000ff1500720c */ /* 0x000fe20003f86270 */
[----:B------:R-:W-:Y:S01]  /*17c0*/  @!P6 IMAD.IADD R19, R19, 0x1, -R3 ;  /* 0x000000011313e824 */ /* 0x000fe200078e0a03 */
[----:B------:R-:W-:Y:S01]  /*17d0*/  ISETP.GT.U32.AND P6, PT, R3, R18, PT ;  /* 0x000000120300720c */ /* 0x000fe20003fc4070 */
[----:B------:R-:W-:Y:S01]  /*17e0*/  IMAD.MOV R21, RZ, RZ, -R14 ;  /* 0x000000ffff157224 */ /* 0x000fe200078e0a0e */
[C---:B------:R-:W-:Y:S01]  /*17f0*/  LOP3.LUT R55, R4.reuse, 0x40, RZ, 0xfc, !PT ;  /* 0x0000004004377812 */ /* 0x040fe200078efcff */
[----:B------:R-:W-:Y:S01]  /*1800*/  IMAD.HI.U32 R14, R5, R22, RZ ;  /* 0x00000016050e7227 */ /* 0x000fe200078e00ff */
[----:B------:R-:W-:-:S02]  /*1810*/  LOP3.LUT R57, R4, 0x24, RZ, 0xfc, !PT ;  /* 0x0000002404397812 */ /* 0x000fc400078efcff */
[----:B------:R-:W-:Y:S01]  /*1820*/  IABS R52, R55 ;  /* 0x0000003700347213 */ /* 0x000fe20000000000 */
[----:B------:R-:W-:Y:S01]  /*1830*/  IMAD R20, R3, R21, R20 ;  /* 0x0000001503147224 */ /* 0x000fe200078e0214 */
[----:B------:R-:W-:Y:S01]  /*1840*/  IABS R66, R57 ;  /* 0x0000003900427213 */ /* 0x000fe20000000000 */
[----:B------:R-:W-:Y:S01]  /*1850*/  IMAD.MOV R14, RZ, RZ, -R14 ;  /* 0x000000ffff0e7224 */ /* 0x000fe200078e0a0e */
[----:B------:R-:W-:Y:S01]  /*1860*/  LOP3.LUT R59, R4, 0x20, RZ, 0xfc, !PT ;  /* 0x00000020043b7812 */ /* 0x000fe200078efcff */
[--C-:B------:R-:W-:Y:S01]  /*1870*/  @!P5 IMAD.IADD R17, R17, 0x1, -R3.reuse ;  /* 0x000000011111d824 */ /* 0x100fe200078e0a03 */
[C---:B------:R-:W-:Y:S01]  /*1880*/  ISETP.GT.U32.AND P5, PT, R3.reuse, R20, PT ;  /* 0x000000140300720c */ /* 0x040fe20003fa4070 */
[----:B------:R-:W-:Y:S01]  /*1890*/  IMAD R21, R3, R14, R22 ;  /* 0x0000000e03157224 */ /* 0x000fe200078e0216 */
[----:B------:R-:W-:Y:S01]  /*18a0*/  IABS R70, R59 ;  /* 0x0000003b00467213 */ /* 0x000fe20000000000 */
[----:B------:R-:W-:Y:S01]  /*18b0*/  @!P6 IMAD.IADD R18, R18, 0x1, -R3 ;  /* 0x000000011212e824 */ /* 0x000fe200078e0a03 */
[----:B------:R-:W-:Y:S01]  /*18c0*/  LOP3.LUT R63, R4, 0x4, RZ, 0xfc, !PT ;  /* 0x00000004043f7812 */ /* 0x000fe200078efcff */
[----:B------:R-:W-:Y:S01]  /*18d0*/  IMAD.HI.U32 R14, R5, R24, RZ ;  /* 0x00000018050e7227 */ /* 0x000fe200078e00ff */
[----:B------:R-:W-:-:S02]  /*18e0*/  ISETP.GT.U32.AND P6, PT, R3, R21, PT ;  /* 0x000000150300720c */ /* 0x000fc40003fc4070 */
[----:B------:R-:W-:Y:S01]  /*18f0*/  IABS R94, R63 ;  /* 0x0000003f005e7213 */ /* 0x000fe20000000000 */
[----:B------:R-:W-:Y:S01]  /*1900*/  IMAD.MOV R22, RZ, RZ, -R14 ;  /* 0x000000ffff167224 */ /* 0x000fe200078e0a0e */
[----:B------:R-:W-:Y:S01]  /*1910*/  IABS R98, R4 ;  /* 0x0000000400627213 */ /* 0x000fe20000000000 */
[----:B------:R-:W-:Y:S01]  /*1920*/  IMAD.HI.U32 R14, R5, R26, RZ ;  /* 0x0000001a050e7227 */ /* 0x000fe200078e00ff */
[----:B------:R-:W-:-:S03]  /*1930*/  SHF.R.S32.HI R196, RZ, 0x5, R196 ;  /* 0x00000005ffc47819 */ /* 0x000fc600000114c4 */
        /* <DEDUP_REMOVED lines=8> */
[----:B------:R-:W-:Y:S01]  /*19c0*/  IMAD.MOV.U32 R24, RZ, RZ, R23 ;  /* 0x000000ffff187224 */ /* 0x000fe200078e0017 */
[----:B------:R-:W-:Y:S01]  /*19d0*/  ISETP.GT.U32.AND P2, PT, R3, R22, PT ;  /* 0x000000160300720c */ /* 0x000fe20003f44070 */
[----:B------:R-:W-:-:S02]  /*19e0*/  IMAD.MOV R23, RZ, RZ, -R14 ;  /* 0x000000ffff177224 */ /* 0x000fc400078e0a0e */
[----:B------:R-:W-:Y:S01]  /*19f0*/  @!P0 IMAD.MOV R17, RZ, RZ, -R17 ;  /* 0x000000ffff118224 */ /* 0x000fe200078e0a11 */
[C---:B------:R-:W-:Y:S01]  /*1a00*/  ISETP.GT.U32.AND P0, PT, R3.reuse, R21, PT ;  /* 0x000000150300720c */ /* 0x040fe20003f04070 */
[----:B------:R-:W-:Y:S02]  /*1a10*/  IMAD R23, R3, R23, R26 ;  /* 0x0000001703177224 */ /* 0x000fe400078e021a */
[----:B------:R-:W-:-:S04]  /*1a20*/  IMAD.HI.U32 R14, R5, R24, RZ ;  /* 0x00000018050e7227 */ /* 0x000fc800078e00ff */
[--C-:B------:R-:W-:Y:S01]  /*1a30*/  @!P6 IMAD.IADD R20, R20, 0x1, -R3.reuse ;  /* 0x000000011414e824 */ /* 0x100fe200078e0a03 */
[----:B------:R-:W-:Y:S01]  /*1a40*/  ISETP.GT.U32.AND P6, PT, R3, R23, PT ;  /* 0x000000170300720c */ /* 0x000fe20003fc4070 */
[--C-:B------:R-:W-:Y:S01]  /*1a50*/  @!P1 IMAD.IADD R19, R19, 0x1, -R3.reuse ;  /* 0x0000000113139824 */ /* 0x100fe200078e0a03 */
[----:B------:R-:W-:Y:S01]  /*1a60*/  ISETP.GE.AND P1, PT, R25, RZ, PT ;  /* 0x000000ff1900720c */ /* 0x000fe20003f26270 */
[--C-:B------:R-:W-:Y:S01]  /*1a70*/  @!P2 IMAD.IADD R22, R22, 0x1, -R3.reuse ;  /* 0x000000011616a824 */ /* 0x100fe200078e0a03 */
[----:B------:R-:W-:Y:S01]  /*1a80*/  LOP3.LUT R25, R4, 0xac, RZ, 0xfc, !PT ;  /* 0x000000ac04197812 */ /* 0x000fe200078efcff */
[----:B------:R-:W-:Y:S02]  /*1a90*/  IMAD.MOV R14, RZ, RZ, -R14 ;  /* 0x000000ffff0e7224 */ /* 0x000fe400078e0a0e */
[----:B------:R-:W-:Y:S01]  /*1aa0*/  @!P0 IMAD.IADD R21, R21, 0x1, -R3 ;  /* 0x0000000115158824 */ /* 0x000fe200078e0a03 */
[----:B------:R-:W-:Y:S01]  /*1ab0*/  IABS R26, R25 ;  /* 0x00000019001a7213 */ /* 0x000fe20000000000 */
[----:B------:R-:W-:Y:S01]  /*1ac0*/  IMAD R24, R3, R14, R24 ;  /* 0x0000000e03187224 */ /* 0x000fe200078e0218 */
[----:B------:R-:W-:Y:S01]  /*1ad0*/  ISETP.GE.AND P2, PT, R25, RZ, PT ;  /* 0x000000ff1900720c */ /* 0x000fe20003f46270 */
[----:B------:R-:W-:Y:S01]  /*1ae0*/  @!P5 IMAD.MOV R21, RZ, RZ, -R21 ;  /* 0x000000ffff15d224 */ /* 0x000fe200078e0a15 */
[----:B------:R-:W-:Y:S01]  /*1af0*/  ISETP.GE.AND P0, PT, R30, RZ, PT ;  /* 0x000000ff1e00720c */ /* 0x000fe20003f06270 */
[----:B------:R-:W-:Y:S01]  /*1b00*/  @!P6 IMAD.IADD R23, R23, 0x1, -R3 ;  /* 0x000000011717e824 */ /* 0x000fe200078e0a03 */
[----:B------:R-:W-:Y:S01]  /*1b10*/  ISETP.GT.U32.AND P6, PT, R3, R22, PT ;  /* 0x000000160300720c */ /* 0x000fe20003fc4070 */
[----:B------:R-:W-:Y:S01]  /*1b20*/  IMAD.HI.U32 R14, R5, R26, RZ ;  /* 0x0000001a050e7227 */ /* 0x000fe200078e00ff */
[----:B------:R-:W-:-:S02]  /*1b30*/  ISETP.GT.U32.AND P5, PT, R3, R24, PT ;  /* 0x000000180300720c */ /* 0x000fc40003fa4070 */
[----:B------:R-:W-:Y:S01]  /*1b40*/  IABS R30, R31 ;  /* 0x0000001f001e7213 */ /* 0x000fe20000000000 */
[----:B------:R-:W-:Y:S02]  /*1b50*/  IMAD.MOV R14, RZ, RZ, -R14 ;  /* 0x000000ffff0e7224 */ /* 0x000fe400078e0a0e */
[----:B------:R-:W-:Y:S01]  /*1b60*/  @!P4 IMAD.MOV R18, RZ, RZ, -R18 ;  /* 0x000000ffff12c224 */ /* 0x000fe200078e0a12 */
[----:B------:R-:W-:Y:S01]  /*1b70*/  ISETP.GE.AND P4, PT, R28, RZ, PT ;  /* 0x000000ff1c00720c */ /* 0x000fe20003f86270 */
[C---:B------:R-:W-:Y:S01]  /*1b80*/  IMAD R25, R3.reuse, R14, R26 ;  /* 0x0000000e03197224 */ /* 0x040fe200078e021a */
[----:B------:R-:W-:Y:S01]  /*1b90*/  IABS R28, R27 ;  /* 0x0000001b001c7213 */ /* 0x000fe20000000000 */
[----:B------:R-:W-:Y:S01]  /*1ba0*/  @!P1 IMAD.MOV R20, RZ, RZ, -R20 ;  /* 0x000000ffff149224 */ /* 0x000fe200078e0a14 */
[C---:B------:R-:W-:Y:S01]  /*1bb0*/  ISETP.GT.U32.AND P1, PT, R3.reuse, R23, PT ;  /* 0x000000170300720c */ /* 0x040fe20003f24070 */
[----:B------:R-:W-:Y:S01]  /*1bc0*/  @!P6 IMAD.IADD R22, R22, 0x1, -R3 ;  /* 0x000000011616e824 */ /* 0x000fe200078e0a03 */
[----:B------:R-:W-:Y:S01]  /*1bd0*/  ISETP.GT.U32.AND P6, PT, R3, R25, PT ;  /* 0x000000190300720c */ /* 0x000fe20003fc4070 */
[----:B------:R-:W-:Y:S01]  /*1be0*/  @!P3 IMAD.MOV R19, RZ, RZ, -R19 ;  /* 0x000000ffff13b224 */ /* 0x000fe200078e0a13 */
[----:B------:R-:W-:Y:S01]  /*1bf0*/  ISETP.GE.AND P3, PT, R29, RZ, PT ;  /* 0x000000ff1d00720c */ /* 0x000fe20003f66270 */
[----:B------:R-:W-:Y:S01]  /*1c00*/  @!P5 IMAD.IADD R24, R24, 0x1, -R3 ;  /* 0x000000011818d824 */ /* 0x000fe200078e0a03 */
[----:B------:R-:W-:Y:S01]  /*1c10*/  ISETP.GE.AND P5, PT, R31, RZ, PT ;  /* 0x000000ff1f00720c */ /* 0x000fe20003fa6270 */
[----:B------:R-:W-:-:S04]  /*1c20*/  IMAD.HI.U32 R14, R5, R28, RZ ;  /* 0x0000001c050e7227 */ /* 0x000fc800078e00ff */
[----:B------:R-:W-:Y:S01]  /*1c30*/  @!P4 IMAD.MOV R22, RZ, RZ, -R22 ;  /* 0x000000ffff16c224 */ /* 0x000fe200078e0a16 */
[----:B------:R-:W-:Y:S01]  /*1c40*/  ISETP.GT.U32.AND P4, PT, R3, R24, PT ;  /* 0x000000180300720c */ /* 0x000fe20003f84070 */
[--C-:B------:R-:W-:Y:S01]  /*1c50*/  @!P1 IMAD.IADD R23, R23, 0x1, -R3.reuse ;  /* 0x0000000117179824 */ /* 0x100fe200078e0a03 */
[----:B------:R-:W-:Y:S01]  /*1c60*/  ISETP.GE.AND P1, PT, R27, RZ, PT ;  /* 0x000000ff1b00720c */ /* 0x000fe20003f26270 */
[----:B------:R-:W-:Y:S02]  /*1c70*/  @!P6 IMAD.IADD R25, R25, 0x1, -R3 ;  /* 0x000000011919e824 */ /* 0x000fe400078e0a03 */
[----:B------:R-:W-:-:S03]  /*1c80*/  IMAD.HI.U32 R26, R5, R30, RZ ;  /* 0x0000001e051a7227 */ /* 0x000fc600078e00ff */
[----:B------:R-:W-:Y:S01]  /*1c90*/  ISETP.GT.U32.AND P6, PT, R3, R25, PT ;  /* 0x000000190300720c */ /* 0x000fe20003fc4070 */
[----:B------:R-:W-:Y:S02]  /*1ca0*/  IMAD.MOV R27, RZ, RZ, -R14 ;  /* 0x000000ffff1b7224 */ /* 0x000fe400078e0a0e */
[----:B------:R-:W-:Y:S02]  /*1cb0*/  IMAD.MOV R29, RZ, RZ, -R26 ;  /* 0x000000ffff1d7224 */ /* 0x000fe400078e0a1a */
[----:B------:R-:W-:-:S04]  /*1cc0*/  IMAD.HI.U32 R14, R5, R32, RZ ;  /* 0x00000020050e7227 */ /* 0x000fc800078e00ff */
[C---:B------:R-:W-:Y:S02]  /*1cd0*/  IMAD R26, R3.reuse, R27, R28 ;  /* 0x0000001b031a7224 */ /* 0x040fe400078e021c */
[----:B------:R-:W-:Y:S02]  /*1ce0*/  IMAD.MOV R14, RZ, RZ, -R14 ;  /* 0x000000ffff0e7224 */ /* 0x000fe400078e0a0e */
[C---:B------:R-:W-:Y:S01]  /*1cf0*/  IMAD R27, R3.reuse, R29, R30 ;  /* 0x0000001d031b7224 */ /* 0x040fe200078e021e */
[----:B------:R-:W-:Y:S01]  /*1d00*/  IABS R30, R35 ;  /* 0x00000023001e7213 */ /* 0x000fe20000000000 */
[----:B------:R-:W-:Y:S01]  /*1d10*/  @!P3 IMAD.MOV R23, RZ, RZ, -R23 ;  /* 0x000000ffff17b224 */ /* 0x000fe200078e0a17 */
[C---:B------:R-:W-:Y:S01]  /*1d20*/  ISETP.GT.U32.AND P3, PT, R3.reuse, R26, PT ;  /* 0x0000001a0300720c */ /* 0x040fe20003f64070 */
[C---:B------:R-:W-:Y:S01]  /*1d30*/  IMAD R28, R3.reuse, R14, R32 ;  /* 0x0000000e031c7224 */ /* 0x040fe200078e0220 */
[----:B------:R-:W-:Y:S01]  /*1d40*/  IABS R32, R37 ;  /* 0x0000002500207213 */ /* 0x000fe20000000000 */
[--C-:B------:R-:W-:Y:S01]  /*1d50*/  @!P4 IMAD.IADD R24, R24, 0x1, -R3.reuse ;  /* 0x000000011818c824 */ /* 0x100fe200078e0a03 */
[----:B------:R-:W-:Y:S01]  /*1d60*/  ISETP.GT.U32.AND P4, PT, R3, R27, PT ;  /* 0x0000001b0300720c */ /* 0x000fe20003f84070 */
[----:B------:R-:W-:Y:S01]  /*1d70*/  @!P6 IMAD.IADD R25, R25, 0x1, -R3 ;  /* 0x000000011919e824 */ /* 0x000fe200078e0a03 */
[----:B------:R-:W-:Y:S01]  /*1d80*/  ISETP.GT.U32.AND P6, PT, R3, R28, PT ;  /* 0x0000001c0300720c */ /* 0x000fe20003fc4070 */
[----:B------:R-:W-:-:S04]  /*1d90*/  IMAD.HI.U32 R14, R5, R30, RZ ;  /* 0x0000001e050e7227 */ /* 0x000fc800078e00ff */
[----:B------:R-:W-:-:S04]  /*1da0*/  IMAD.HI.U32 R29, R5, R32, RZ ;  /* 0x00000020051d7227 */ /* 0x000fc800078e00ff */
[--C-:B------:R-:W-:Y:S01]  /*1db0*/  @!P3 IMAD.IADD R26, R26, 0x1, -R3.reuse ;  /* 0x000000011a1ab824 */ /* 0x100fe200078e0a03 */
[----:B------:R-:W-:Y:S01]  /*1dc0*/  ISETP.GE.AND P3, PT, R33, RZ, PT ;  /* 0x000000ff2100720c */ /* 0x000fe20003f66270 */
[--C-:B------:R-:W-:Y:S02]  /*1dd0*/  @!P4 IMAD.IADD R27, R27, 0x1, -R3.reuse ;  /* 0x000000011b1bc824 */ /* 0x100fe400078e0a03 */
[----:B------:R-:W-:Y:S01]  /*1de0*/  @!P6 IMAD.IADD R28, R28, 0x1, -R3 ;  /* 0x000000011c1ce824 */ /* 0x000fe200078e0a03 */
[C---:B------:R-:W-:Y:S01]  /*1df0*/  ISETP.GT.U32.AND P4, PT, R3.reuse, R26, PT ;  /* 0x0000001a0300720c */ /* 0x040fe20003f84070 */
[----:B------:R-:W-:Y:S01]  /*1e00*/  IMAD.MOV R14, RZ, RZ, -R14 ;  /* 0x000000ffff0e7224 */ /* 0x000fe200078e0a0e */
[C---:B------:R-:W-:Y:S01]  /*1e10*/  ISETP.GT.U32.AND P6, PT, R3.reuse, R27, PT ;  /* 0x0000001b0300720c */ /* 0x040fe20003fc4070 */
[----:B------:R-:W-:Y:S02]  /*1e20*/  IMAD.MOV R31, RZ, RZ, -R29 ;  /* 0x000000ffff1f7224 */ /* 0x000fe400078e0a1d */
[----:B------:R-:W-:-:S02]  /*1e30*/  IMAD R29, R3, R14, R30 ;  /* 0x0000000e031d7224 */ /* 0x000fc400078e021e */
[----:B------:R-:W-:Y:S02]  /*1e40*/  IMAD R30, R3, R31, R32 ;  /* 0x0000001f031e7224 */ /* 0x000fe400078e0220 */
[----:B------:R-:W-:-:S04]  /*1e50*/  IMAD.HI.U32 R31, R5, R36, RZ ;  /* 0x00000024051f7227 */ /* 0x000fc800078e00ff */
[--C-:B------:R-:W-:Y:S01]  /*1e60*/  @!P4 IMAD.IADD R26, R26, 0x1, -R3.reuse ;  /* 0x000000011a1ac824 */ /* 0x100fe200078e0a03 */
[----:B------:R-:W-:Y:S01]  /*1e70*/  ISETP.GT.U32.AND P4, PT, R3, R29, PT ;  /* 0x0000001d0300720c */ /* 0x000fe20003f84070 */
[----:B------:R-:W-:Y:S01]  /*1e80*/  @!P6 IMAD.IADD R27, R27, 0x1, -R3 ;  /* 0x000000011b1be824 */ /* 0x000fe200078e0a03 */
[C---:B------:R-:W-:Y:S01]  /*1e90*/  ISETP.GT.U32.AND P6, PT, R3.reuse, R30, PT ;  /* 0x0000001e0300720c */ /* 0x040fe20003fc4070 */
[----:B------:R-:W-:Y:S02]  /*1ea0*/  IMAD.MOV R32, RZ, RZ, -R31 ;  /* 0x000000ffff207224 */ /* 0x000fe400078e0a1f */
[----:B------:R-:W-:Y:S01]  /*1eb0*/  @!P0 IMAD.MOV R24, RZ, RZ, -R24 ;  /* 0x000000ffff188224 */ /* 0x000fe200078e0a18 */
[----:B------:R-:W-:Y:S01]  /*1ec0*/  ISETP.GT.U32.AND P0, PT, R3, R28, PT ;  /* 0x0000001c0300720c */ /* 0x000fe20003f04070 */
[----:B------:R-:W-:Y:S01]  /*1ed0*/  @!P2 IMAD.MOV R25, RZ, RZ, -R25 ;  /* 0x000000ffff19a224 */ /* 0x000fe200078e0a19 */
[----:B------:R-:W-:Y:S01]  /*1ee0*/  ISETP.GE.AND P2, PT, R35, RZ, PT ;  /* 0x000000ff2300720c */ /* 0x000fe20003f46270 */
[----:B------:R-:W-:Y:S01]  /*1ef0*/  IMAD R32, R3, R32, R36 ;  /* 0x0000002003207224 */ /* 0x000fe200078e0224 */
[----:B------:R-:W-:Y:S01]  /*1f00*/  LOP3.LUT R35, R4, 0x88, RZ, 0xfc, !PT ;  /* 0x0000008804237812 */ /* 0x000fe200078efcff */
[----:B------:R-:W-:-:S03]  /*1f10*/  IMAD.HI.U32 R14, R5, R34, RZ ;  /* 0x00000022050e7227 */ /* 0x000fc600078e00ff */
[----:B------:R-:W-:Y:S01]  /*1f20*/  IABS R33, R35 ;  /* 0x0000002300217213 */ /* 0x000fe20000000000 */
[--C-:B------:R-:W-:Y:S02]  /*1f30*/  @!P4 IMAD.IADD R29, R29, 0x1, -R3.reuse ;  /* 0x000000011d1dc824 */ /* 0x100fe400078e0a03 */
[----:B------:R-:W-:Y:S02]  /*1f40*/  @!P6 IMAD.IADD R30, R30, 0x1, -R3 ;  /* 0x000000011e1ee824 */ /* 0x000fe400078e0a03 */
[----:B------:R-:W-:Y:S01]  /*1f50*/  @!P5 IMAD.MOV R27, RZ, RZ, -R27 ;  /* 0x000000ffff1bd224 */ /* 0x000fe200078e0a1b */
[C---:B------:R-:W-:Y:S01]  /*1f60*/  ISETP.GT.U32.AND P6, PT, R3.reuse, R29, PT ;  /* 0x0000001d0300720c */ /* 0x040fe20003fc4070 */
[----:B------:R-:W-:Y:S01]  /*1f70*/  IMAD.MOV R14, RZ, RZ, -R14 ;  /* 0x000000ffff0e7224 */ /* 0x000fe200078e0a0e */
[----:B------:R-:W-:Y:S01]  /*1f80*/  ISETP.GT.U32.AND P5, PT, R3, R32, PT ;  /* 0x000000200300720c */ /* 0x000fe20003fa4070 */
[----:B------:R-:W-:Y:S01]  /*1f90*/  @!P0 IMAD.IADD R28, R28, 0x1, -R3 ;  /* 0x000000011c1c8824 */ /* 0x000fe200078e0a03 */
[----:B------:R-:W-:Y:S01]  /*1fa0*/  ISETP.GE.AND P0, PT, R37, RZ, PT ;  /* 0x000000ff2500720c */ /* 0x000fe20003f06270 */
[----:B------:R-:W-:Y:S01]  /*1fb0*/  IMAD R31, R3, R14, R34 ;  /* 0x0000000e031f7224 */ /* 0x000fe200078e0222 */
[----:B------:R-:W-:Y:S01]  /*1fc0*/  LOP3.LUT R37, R4, 0x84, RZ, 0xfc, !PT ;  /* 0x0000008404257812 */ /* 0x000fe200078efcff */
[----:B------:R-:W-:-:S02]  /*1fd0*/  IMAD.MOV.U32 R34, RZ, RZ, R33 ;  /* 0x000000ffff227224 */ /* 0x000fc400078e0021 */
[----:B------:R-:W-:Y:S01]  /*1fe0*/  @!P1 IMAD.MOV R26, RZ, RZ, -R26 ;  /* 0x000000ffff1a9224 */ /* 0x000fe200078e0a1a */
[----:B------:R-:W-:Y:S01]  /*1ff0*/  ISETP.GT.U32.AND P1, PT, R3, R30, PT ;  /* 0x0000001e0300720c */ /* 0x000fe20003f24070 */
[----:B------:R-:W-:Y:S01]  /*2000*/  IMAD.HI.U32 R14, R5, R34, RZ ;  /* 0x00000022050e7227 */ /* 0x000fe200078e00ff */
[----:B------:R-:W-:Y:S02]  /*2010*/  IABS R36, R37 ;  /* 0x0000002500247213 */ /* 0x000fe40000000000 */
[----:B------:R-:W-:Y:S01]  /*2020*/  ISETP.GT.U32.AND P4, PT, R3, R31, PT ;  /* 0x0000001f0300720c */ /* 0x000fe20003f84070 */
[--C-:B------:R-:W-:Y:S01]  /*2030*/  @!P6 IMAD.IADD R29, R29, 0x1, -R3.reuse ;  /* 0x000000011d1de824 */ /* 0x100fe200078e0a03 */
[----:B------:R-:W-:Y:S01]  /*2040*/  ISETP.GE.AND P6, PT, R39, RZ, PT ;  /* 0x000000ff2700720c */ /* 0x000fe20003fc6270 */
[----:B------:R-:W-:Y:S01]  /*2050*/  @!P5 IMAD.IADD R32, R32, 0x1, -R3 ;  /* 0x000000012020d824 */ /* 0x000fe200078e0a03 */
[----:B------:R-:W-:Y:S01]  /*2060*/  ISETP.GE.AND P5, PT, R35, RZ, PT ;  /* 0x000000ff2300720c */ /* 0x000fe20003fa6270 */
[----:B------:R-:W-:Y:S01]  /*2070*/  IMAD.MOV R14, RZ, RZ, -R14 ;  /* 0x000000ffff0e7224 */ /* 0x000fe200078e0a0e */
[----:B------:R-:W-:Y:S01]  /*2080*/  LOP3.LUT R35, R4, 0x78, RZ, 0xfc, !PT ;  /* 0x0000007804237812 */ /* 0x000fe200078efcff */
[----:B------:R-:W-:Y:S01]  /*2090*/  @!P2 IMAD.MOV R29, RZ, RZ, -R29 ;  /* 0x000000ffff1da224 */ /* 0x000fe200078e0a1d */
[C---:B------:R-:W-:Y:S01]  /*20a0*/  ISETP.GT.U32.AND P2, PT, R3.reuse, R32, PT ;  /* 0x000000200300720c */ /* 0x040fe20003f44070 */
[----:B------:R-:W-:Y:S01]  /*20b0*/  IMAD R33, R3, R14, R34 ;  /* 0x0000000e03217224 */ /* 0x000fe200078e0222 */
[----:B------:R-:W-:Y:S01]  /*20c0*/  IABS R40, R35 ;  /* 0x0000002300287213 */ /* 0x000fe20000000000 */
[----:B------:R-:W-:-:S04]  /*20d0*/  IMAD.HI.U32 R14, R5, R36, RZ ;  /* 0x00000024050e7227 */ /* 0x000fc800078e00ff */
[----:B------:R-:W-:Y:S02]  /*20e0*/  IMAD.MOV R14, RZ, RZ, -R14 ;  /* 0x000000ffff0e7224 */ /* 0x000fe400078e0a0e */
[--C-:B------:R-:W-:Y:S01]  /*20f0*/  @!P1 IMAD.IADD R30, R30, 0x1, -R3.reuse ;  /* 0x000000011e1e9824 */ /* 0x100fe200078e0a03 */
[C---:B------:R-:W-:Y:S01]  /*2100*/  ISETP.GT.U32.AND P1, PT, R3.reuse, R33, PT ;  /* 0x000000210300720c */ /* 0x040fe20003f24070 */
[----:B------:R-:W-:Y:S01]  /*2110*/  IMAD R34, R3, R14, R36 ;  /* 0x0000000e03227224 */ /* 0x000fe200078e0224 */
[C---:B------:R-:W-:Y:S01]  /*2120*/  LOP3.LUT R14, R4.reuse, 0x80, RZ, 0xfc, !PT ;  /* 0x00000080040e7812 */ /* 0x040fe200078efcff */
[--C-:B------:R-:W-:Y:S01]  /*2130*/  @!P4 IMAD.IADD R31, R31, 0x1, -R3.reuse ;  /* 0x000000011f1fc824 */ /* 0x100fe200078e0a03 */
[----:B------:R-:W-:Y:S01]  /*2140*/  LOP3.LUT R36, R4, 0x74, RZ, 0xfc, !PT ;  /* 0x0000007404247812 */ /* 0x000fe200078efcff */
[--C-:B------:R-:W-:Y:S01]  /*2150*/  @!P2 IMAD.IADD R32, R32, 0x1, -R3.reuse ;  /* 0x000000012020a824 */ /* 0x100fe200078e0a03 */
[C---:B------:R-:W-:Y:S01]  /*2160*/  ISETP.GT.U32.AND P2, PT, R3.reuse, R34, PT ;  /* 0x000000220300720c */ /* 0x040fe20003f44070 */
[----:B------:R-:W-:Y:S01]  /*2170*/  @!P3 IMAD.MOV R28, RZ, RZ, -R28 ;  /* 0x000000ffff1cb224 */ /* 0x000fe200078e0a1c */
[----:B------:R-:W-:Y:S01]  /*2180*/  ISETP.GT.U32.AND P4, PT, R3, R31, PT ;  /* 0x0000001f0300720c */ /* 0x000fe20003f84070 */
[----:B------:R-:W-:Y:S01]  /*2190*/  @!P0 IMAD.MOV R30, RZ, RZ, -R30 ;  /* 0x000000ffff1e8224 */ /* 0x000fe200078e0a1e */
[----:B------:R-:W-:Y:S01]  /*21a0*/  ISETP.GE.AND P3, PT, R38, RZ, PT ;  /* 0x000000ff2600720c */ /* 0x000fe20003f66270 */
[----:B------:R-:W-:Y:S01]  /*21b0*/  @!P6 IMAD.MOV R32, RZ, RZ, -R32 ;  /* 0x000000ffff20e224 */ /* 0x000fe200078e0a20 */
[----:B------:R-:W-:Y:S01]  /*21c0*/  IABS R38, R14 ;  /* 0x0000000e00267213 */ /* 0x000fe20000000000 */
[----:B------:R-:W-:Y:S01]  /*21d0*/  @!P1 IMAD.IADD R33, R33, 0x1, -R3 ;  /* 0x0000000121219824 */ /* 0x000fe200078e0a03 */
[----:B------:R-:W-:-:S02]  /*21e0*/  ISETP.GE.AND P1, PT, R14, RZ, PT ;  /* 0x000000ff0e00720c */ /* 0x000fc40003f26270 */
[----:B------:R-:W-:Y:S01]  /*21f0*/  IABS R42, R36 ;  /* 0x00000024002a7213 */ /* 0x000fe20000000000 */
[----:B------:R-:W-:Y:S01]  /*2200*/  IMAD.HI.U32 R14, R5, R38, RZ ;  /* 0x00000026050e7227 */ /* 0x000fe200078e00ff */
[----:B------:R-:W-:Y:S02]  /*2210*/  ISETP.GT.U32.AND P0, PT, R3, R33, PT ;  /* 0x000000210300720c */ /* 0x000fe40003f04070 */
[----:B------:R-:W-:Y:S01]  /*2220*/  ISETP.GE.AND P6, PT, R36, RZ, PT ;  /* 0x000000ff2400720c */ /* 0x000fe20003fc6270 */
[--C-:B------:R-:W-:Y:S02]  /*2230*/  @!P2 IMAD.IADD R34, R34, 0x1, -R3.reuse ;  /* 0x000000012222a824 */ /* 0x100fe400078e0a03 */
[----:B------:R-:W-:Y:S01]  /*2240*/  @!P4 IMAD.IADD R31, R31, 0x1, -R3 ;  /* 0x000000011f1fc824 */ /* 0x000fe200078e0a03 */
[----:B------:R-:W-:Y:S01]  /*2250*/  ISETP.GE.AND P4, PT, R37, RZ, PT ;  /* 0x000000ff2500720c */ /* 0x000fe20003f86270 */
[----:B------:R-:W-:Y:S01]  /*2260*/  IMAD.HI.U32 R36, R5, R42, RZ ;  /* 0x0000002a05247227 */ /* 0x000fe200078e00ff */
[----:B------:R-:W-:-:S02]  /*2270*/  ISETP.GT.U32.AND P2, PT, R3, R34, PT ;  /* 0x000000220300720c */ /* 0x000fc40003f44070 */
[----:B------:R-:W-:Y:S01]  /*2280*/  LOP3.LUT R37, R4, 0x70, RZ, 0xfc, !PT ;  /* 0x0000007004257812 */ /* 0x000fe200078efcff */
[----:B------:R-:W-:Y:S01]  /*2290*/  @!P3 IMAD.MOV R31, RZ, RZ, -R31 ;  /* 0x000000ffff1fb224 */ /* 0x000fe200078e0a1f */
[----:B------:R-:W-:Y:S01]  /*22a0*/  ISETP.GE.AND P3, PT, R35, RZ, PT ;  /* 0x000000ff2300720c */ /* 0x000fe20003f66270 */
[----:B------:R-:W-:Y:S01]  /*22b0*/  IMAD.MOV R35, RZ, RZ, -R14 ;  /* 0x000000ffff237224 */ /* 0x000fe200078e0a0e */
[----:B------:R-:W-:Y:S01]  /*22c0*/  IABS R44, R37 ;  /* 0x00000025002c7213 */ /* 0x000fe20000000000 */
[----:B------:R-:W-:-:S04]  /*22d0*/  IMAD.HI.U32 R14, R5, R40, RZ ;  /* 0x00000028050e7227 */ /* 0x000fc800078e00ff */
[----:B------:R-:W-:Y:S01]  /*22e0*/  @!P0 IMAD.IADD R33, R33, 0x1, -R3 ;  /* 0x0000000121218824 */ /* 0x000fe200078e0a03 */
[----:B------:R-:W-:Y:S01]  /*22f0*/  ISETP.GE.AND P0, PT, R37, RZ, PT ;  /* 0x000000ff2500720c */ /* 0x000fe20003f06270 */
[C---:B------:R-:W-:Y:S02]  /*2300*/  IMAD R35, R3.reuse, R35, R38 ;  /* 0x0000002303237224 */ /* 0x040fe400078e0226 */
[----:B------:R-:W-:Y:S02]  /*2310*/  IMAD.MOV R37, RZ, RZ, -R14 ;  /* 0x000000ffff257224 */ /* 0x000fe400078e0a0e */
[----:B------:R-:W-:Y:S02]  /*2320*/  IMAD.MOV R38, RZ, RZ, -R36 ;  /* 0x000000ffff267224 */ /* 0x000fe400078e0a24 */
[C---:B------:R-:W-:Y:S01]  /*2330*/  IMAD R36, R3.reuse, R37, R40 ;  /* 0x0000002503247224 */ /* 0x040fe200078e0228 */
[----:B------:R-:W-:Y:S01]  /*2340*/  IABS R40, R45 ;  /* 0x0000002d00287213 */ /* 0x000fe20000000000 */
[----:B------:R-:W-:Y:S01]  /*2350*/  @!P5 IMAD.MOV R33, RZ, RZ, -R33 ;  /* 0x000000ffff21d224 */ /* 0x000fe200078e0a21 */
[C---:B------:R-:W-:Y:S01]  /*2360*/  ISETP.GT.U32.AND P5, PT, R3.reuse, R35, PT ;  /* 0x000000230300720c */ /* 0x040fe20003fa4070 */
[----:B------:R-:W-:Y:S01]  /*2370*/  @!P2 IMAD.IADD R34, R34, 0x1, -R3 ;  /* 0x000000012222a824 */ /* 0x000fe200078e0a03 */
[C---:B------:R-:W-:Y:S01]  /*2380*/  ISETP.GT.U32.AND P2, PT, R3.reuse, R36, PT ;  /* 0x000000240300720c */ /* 0x040fe20003f44070 */
[----:B------:R-:W-:Y:S01]  /*2390*/  IMAD R37, R3, R38, R42 ;  /* 0x0000002603257224 */ /* 0x000fe200078e022a */
[----:B------:R-:W-:Y:S01]  /*23a0*/  IABS R42, R47 ;  /* 0x0000002f002a7213 */ /* 0x000fe20000000000 */
[----:B------:R-:W-:-:S02]  /*23b0*/  @!P4 IMAD.MOV R34, RZ, RZ, -R34 ;  /* 0x000000ffff22c224 */ /* 0x000fc400078e0a22 */
[----:B------:R-:W-:Y:S01]  /*23c0*/  IMAD.HI.U32 R14, R5, R44, RZ ;  /* 0x0000002c050e7227 */ /* 0x000fe200078e00ff */
[----:B------:R-:W-:-:S03]  /*23d0*/  ISETP.GT.U32.AND P4, PT, R3, R37, PT ;  /* 0x000000250300720c */ /* 0x000fc60003f84070 */
[----:B------:R-:W-:Y:S02]  /*23e0*/  IMAD.MOV R14, RZ, RZ, -R14 ;  /* 0x000000ffff0e7224 */ /* 0x000fe400078e0a0e */
[----:B------:R-:W-:Y:S02]  /*23f0*/  @!P5 IMAD.IADD R35, R35, 0x1, -R3 ;  /* 0x000000012323d824 */ /* 0x000fe400078e0a03 */
[----:B------:R-:W-:Y:S01]  /*2400*/  IMAD R38, R3, R14, R44 ;  /* 0x0000000e03267224 */ /* 0x000fe200078e022c */
[----:B------:R-:W-:Y:S01]  /*2410*/  IABS R44, R49 ;  /* 0x00000031002c7213 */ /* 0x000fe20000000000 */
[----:B------:R-:W-:Y:S01]  /*2420*/  IMAD.HI.U32 R14, R5, R40, RZ ;  /* 0x00000028050e7227 */ /* 0x000fe200078e00ff */
[----:B------:R-:W-:-:S03]  /*2430*/  ISETP.GT.U32.AND P5, PT, R3, R35, PT ;  /* 0x000000230300720c */ /* 0x000fc60003fa4070 */
[----:B------:R-:W-:Y:S02]  /*2440*/  @!P4 IMAD.IADD R37, R37, 0x1, -R3 ;  /* 0x000000012525c824 */ /* 0x000fe400078e0a03 */
[----:B------:R-:W-:-:S03]  /*2450*/  IMAD.HI.U32 R39, R5, R42, RZ ;  /* 0x0000002a05277227 */ /* 0x000fc600078e00ff */
[C---:B------:R-:W-:Y:S01]  /*2460*/  ISETP.GT.U32.AND P4, PT, R3.reuse, R37, PT ;  /* 0x000000250300720c */ /* 0x040fe20003f84070 */
[----:B------:R-:W-:Y:S02]  /*2470*/  @!P2 IMAD.IADD R36, R36, 0x1, -R3 ;  /* 0x000000012424a824 */ /* 0x000fe400078e0a03 */
[----:B------:R-:W-:Y:S02]  /*2480*/  IMAD.MOV R14, RZ, RZ, -R14 ;  /* 0x000000ffff0e7224 */ /* 0x000fe400078e0a0e */
[----:B------:R-:W-:Y:S01]  /*2490*/  IMAD.MOV R41, RZ, RZ, -R39 ;  /* 0x000000ffff297224 */ /* 0x000fe200078e0a27 */
[C---:B------:R-:W-:Y:S01]  /*24a0*/  ISETP.GT.U32.AND P2, PT, R3.reuse, R36, PT ;  /* 0x000000240300720c */ /* 0x040fe20003f44070 */
[----:B------:R-:W-:Y:S02]  /*24b0*/  IMAD R39, R3, R14, R40 ;  /* 0x0000000e03277224 */ /* 0x000fe400078e0228 */
[----:B------:R-:W-:Y:S01]  /*24c0*/  @!P5 IMAD.IADD R35, R35, 0x1, -R3 ;  /* 0x000000012323d824 */ /* 0x000fe200078e0a03 */
[C---:B------:R-:W-:Y:S01]  /*24d0*/  ISETP.GT.U32.AND P5, PT, R3.reuse, R38, PT ;  /* 0x000000260300720c */ /* 0x040fe20003fa4070 */
[----:B------:R-:W-:-:S02]  /*24e0*/  IMAD R40, R3, R41, R42 ;  /* 0x0000002903287224 */ /* 0x000fc400078e022a */
[----:B------:R-:W-:Y:S02]  /*24f0*/  @!P4 IMAD.IADD R37, R37, 0x1, -R3 ;  /* 0x000000012525c824 */ /* 0x000fe400078e0a03 */
[----:B------:R-:W-:Y:S01]  /*2500*/  IMAD.MOV.U32 R42, RZ, RZ, R43 ;  /* 0x000000ffff2a7224 */ /* 0x000fe200078e002b */
[----:B------:R-:W-:Y:S01]  /*2510*/  ISETP.GT.U32.AND P4, PT, R3, R40, PT ;  /* 0x000000280300720c */ /* 0x000fe20003f84070 */
[----:B------:R-:W-:-:S04]  /*2520*/  IMAD.HI.U32 R41, R5, R44, RZ ;  /* 0x0000002c05297227 */ /* 0x000fc800078e00ff */
[--C-:B------:R-:W-:Y:S01]  /*2530*/  @!P2 IMAD.IADD R36, R36, 0x1, -R3.reuse ;  /* 0x000000012424a824 */ /* 0x100fe200078e0a03 */
[----:B------:R-:W-:Y:S01]  /*2540*/  ISETP.GT.U32.AND P2, PT, R3, R39, PT ;  /* 0x000000270300720c */ /* 0x000fe20003f44070 */
        /* <DEDUP_REMOVED lines=8> */
[----:B------:R-:W-:-:S04]  /*25d0*/  IMAD.HI.U32 R14, R5, R46, RZ ;  /* 0x0000002e050e7227 */ /* 0x000fc800078e00ff */
[--C-:B------:R-:W-:Y:S01]  /*25e0*/  @!P2 IMAD.IADD R39, R39, 0x1, -R3.reuse ;  /* 0x000000012727a824 */ /* 0x100fe200078e0a03 */
[----:B------:R-:W-:Y:S01]  /*25f0*/  ISETP.GE.AND P2, PT, R47, RZ, PT ;  /* 0x000000ff2f00720c */ /* 0x000fe20003f46270 */
[----:B------:R-:W-:Y:S01]  /*2600*/  IMAD.MOV R14, RZ, RZ, -R14 ;  /* 0x000000ffff0e7224 */ /* 0x000fe200078e0a0e */
[----:B------:R-:W-:Y:S01]  /*2610*/  LOP3.LUT R47, R4, 0x54, RZ, 0xfc, !PT ;  /* 0x00000054042f7812 */ /* 0x000fe200078efcff */
[C---:B------:R-:W-:Y:S02]  /*2620*/  IMAD R42, R3.reuse, R43, R44 ;  /* 0x0000002b032a7224 */ /* 0x040fe400078e022c */
[----:B------:R-:W-:Y:S01]  /*2630*/  @!P3 IMAD.MOV R36, RZ, RZ, -R36 ;  /* 0x000000ffff24b224 */ /* 0x000fe200078e0a24 */
[C---:B------:R-:W-:Y:S01]  /*2640*/  ISETP.GT.U32.AND P3, PT, R3.reuse, R39, PT ;  /* 0x000000270300720c */ /* 0x040fe20003f64070 */
[--C-:B------:R-:W-:Y:S01]  /*2650*/  @!P5 IMAD.IADD R38, R38, 0x1, -R3.reuse ;  /* 0x000000012626d824 */ /* 0x100fe200078e0a03 */
[C---:B------:R-:W-:Y:S01]  /*2660*/  ISETP.GT.U32.AND P5, PT, R3.reuse, R41, PT ;  /* 0x000000290300720c */ /* 0x040fe20003fa4070 */
        /* <DEDUP_REMOVED lines=8> */
[----:B------:R-:W-:-:S04]  /*26f0*/  IMAD.HI.U32 R14, R5, R44, RZ ;  /* 0x0000002c050e7227 */ /* 0x000fc800078e00ff */
[--C-:B------:R-:W-:Y:S01]  /*2700*/  @!P3 IMAD.IADD R39, R39, 0x1, -R3.reuse ;  /* 0x000000012727b824 */ /* 0x100fe200078e0a03 */
[----:B------:R-:W-:Y:S01]  /*2710*/  ISETP.GE.AND P3, PT, R49, RZ, PT ;  /* 0x000000ff3100720c */ /* 0x000fe20003f66270 */
[--C-:B------:R-:W-:Y:S01]  /*2720*/  @!P5 IMAD.IADD R41, R41, 0x1, -R3.reuse ;  /* 0x000000012929d824 */ /* 0x100fe200078e0a03 */
[----:B------:R-:W-:Y:S01]  /*2730*/  LOP3.LUT R49, R4, 0x50, RZ, 0xfc, !PT ;  /* 0x0000005004317812 */ /* 0x000fe200078efcff */
[--C-:B------:R-:W-:Y:S01]  /*2740*/  @!P0 IMAD.IADD R42, R42, 0x1, -R3.reuse ;  /* 0x000000012a2a8824 */ /* 0x100fe200078e0a03 */
[----:B------:R-:W-:Y:S01]  /*2750*/  ISETP.GE.AND P5, PT, R50, RZ, PT ;  /* 0x000000ff3200720c */ /* 0x000fe20003fa6270 */
[----:B------:R-:W-:Y:S01]  /*2760*/  @!P4 IMAD.IADD R43, R43, 0x1, -R3 ;  /* 0x000000012b2bc824 */ /* 0x000fe200078e0a03 */
[----:B------:R-:W-:Y:S01]  /*2770*/  IABS R46, R49 ;  /* 0x00000031002e7213 */ /* 0x000fe20000000000 */
[----:B------:R-:W-:Y:S01]  /*2780*/  @!P1 IMAD.MOV R39, RZ, RZ, -R39 ;  /* 0x000000ffff279224 */ /* 0x000fe200078e0a27 */
[C---:B------:R-:W-:Y:S01]  /*2790*/  ISETP.GT.U32.AND P0, PT, R3.reuse, R41, PT ;  /* 0x000000290300720c */ /* 0x040fe20003f04070 */
[----:B------:R-:W-:Y:S01]  /*27a0*/  IMAD.MOV R45, RZ, RZ, -R14 ;  /* 0x000000ffff2d7224 */ /* 0x000fe200078e0a0e */
[----:B------:R-:W-:Y:S01]  /*27b0*/  ISETP.GT.U32.AND P1, PT, R3, R43, PT ;  /* 0x0000002b0300720c */ /* 0x000fe20003f24070 */
[----:B------:R-:W-:Y:S01]  /*27c0*/  IMAD.HI.U32 R14, R5, R46, RZ ;  /* 0x0000002e050e7227 */ /* 0x000fe200078e00ff */
[----:B------:R-:W-:-:S02]  /*27d0*/  ISETP.GT.U32.AND P4, PT, R3, R42, PT ;  /* 0x0000002a0300720c */ /* 0x000fc40003f84070 */
[----:B------:R-:W-:Y:S01]  /*27e0*/  IABS R50, R53 ;  /* 0x0000003500327213 */ /* 0x000fe20000000000 */
[----:B------:R-:W-:Y:S02]  /*27f0*/  IMAD R44, R3, R45, R44 ;  /* 0x0000002d032c7224 */ /* 0x000fe400078e022c */
[----:B------:R-:W-:Y:S02]  /*2800*/  IMAD.MOV R14, RZ, RZ, -R14 ;  /* 0x000000ffff0e7224 */ /* 0x000fe400078e0a0e */
[----:B------:R-:W-:Y:S01]  /*2810*/  @!P6 IMAD.MOV R37, RZ, RZ, -R37 ;  /* 0x000000ffff25e224 */ /* 0x000fe200078e0a25 */
[----:B------:R-:W-:Y:S01]  /*2820*/  ISETP.GE.AND P6, PT, R48, RZ, PT ;  /* 0x000000ff3000720c */ /* 0x000fe20003fc6270 */
[--C-:B------:R-:W-:Y:S01]  /*2830*/  @!P0 IMAD.IADD R41, R41, 0x1, -R3.reuse ;  /* 0x0000000129298824 */ /* 0x100fe200078e0a03 */
[----:B------:R-:W-:Y:S01]  /*2840*/  IABS R48, R51 ;  /* 0x0000003300307213 */ /* 0x000fe20000000000 */
[C---:B------:R-:W-:Y:S01]  /*2850*/  IMAD R45, R3.reuse, R14, R46 ;  /* 0x0000000e032d7224 */ /* 0x040fe200078e022e */
[----:B------:R-:W-:Y:S01]  /*2860*/  ISETP.GT.U32.AND P0, PT, R3, R44, PT ;  /* 0x0000002c0300720c */ /* 0x000fe20003f04070 */
[----:B------:R-:W-:-:S02]  /*2870*/  @!P1 IMAD.IADD R43, R43, 0x1, -R3 ;  /* 0x000000012b2b9824 */ /* 0x000fc400078e0a03 */
[----:B------:R-:W-:Y:S01]  /*2880*/  IMAD.HI.U32 R14, R5, R48, RZ ;  /* 0x00000030050e7227 */ /* 0x000fe200078e00ff */
[----:B------:R-:W-:-:S03]  /*2890*/  ISETP.GT.U32.AND P1, PT, R3, R45, PT ;  /* 0x0000002d0300720c */ /* 0x000fc60003f24070 */
[----:B------:R-:W-:Y:S02]  /*28a0*/  IMAD.MOV R14, RZ, RZ, -R14 ;  /* 0x000000ffff0e7224 */ /* 0x000fe400078e0a0e */
[----:B------:R-:W-:-:S04]  /*28b0*/  IMAD.HI.U32 R46, R5, R50, RZ ;  /* 0x00000032052e7227 */ /* 0x000fc800078e00ff */
[--C-:B------:R-:W-:Y:S01]  /*28c0*/  @!P4 IMAD.IADD R42, R42, 0x1, -R3.reuse ;  /* 0x000000012a2ac824 */ /* 0x100fe200078e0a03 */
[----:B------:R-:W-:Y:S01]  /*28d0*/  ISETP.GE.AND P4, PT, R47, RZ, PT ;  /* 0x000000ff2f00720c */ /* 0x000fe20003f86270 */
[--C-:B------:R-:W-:Y:S01]  /*28e0*/  @!P0 IMAD.IADD R44, R44, 0x1, -R3.reuse ;  /* 0x000000012c2c8824 */ /* 0x100fe200078e0a03 */
[----:B------:R-:W-:Y:S01]  /*28f0*/  IABS R47, R54 ;  /* 0x00000036002f7213 */ /* 0x000fe20000000000 */
[----:B------:R-:W-:Y:S01]  /*2900*/  IMAD R14, R3, R14, R48 ;  /* 0x0000000e030e7224 */ /* 0x000fe200078e0230 */
[----:B------:R-:W-:Y:S01]  /*2910*/  ISETP.GE.AND P0, PT, R49, RZ, PT ;  /* 0x000000ff3100720c */ /* 0x000fe20003f06270 */
[----:B------:R-:W-:Y:S02]  /*2920*/  IMAD.MOV R46, RZ, RZ, -R46 ;  /* 0x000000ffff2e7224 */ /* 0x000fe400078e0a2e */
[----:B------:R-:W-:Y:S01]  /*2930*/  @!P1 IMAD.IADD R45, R45, 0x1, -R3 ;  /* 0x000000012d2d9824 */ /* 0x000fe200078e0a03 */
[C---:B------:R-:W-:Y:S01]  /*2940*/  ISETP.GT.U32.AND P1, PT, R3.reuse, R44, PT ;  /* 0x0000002c0300720c */ /* 0x040fe20003f24070 */
[----:B------:R-:W-:Y:S01]  /*2950*/  @!P6 IMAD.MOV R41, RZ, RZ, -R41 ;  /* 0x000000ffff29e224 */ /* 0x000fe200078e0a29 */
[C---:B------:R-:W-:Y:S01]  /*2960*/  ISETP.GT.U32.AND P6, PT, R3.reuse, R14, PT ;  /* 0x0000000e0300720c */ /* 0x040fe20003fc4070 */
[----:B------:R-:W-:-:S02]  /*2970*/  IMAD R46, R3, R46, R50 ;  /* 0x0000002e032e7224 */ /* 0x000fc400078e0232 */
[----:B------:R-:W-:Y:S02]  /*2980*/  IMAD.MOV.U32 R50, RZ, RZ, R47 ;  /* 0x000000ffff327224 */ /* 0x000fe400078e002f */
[----:B------:R-:W-:Y:S01]  /*2990*/  @!P2 IMAD.MOV R40, RZ, RZ, -R40 ;  /* 0x000000ffff28a224 */ /* 0x000fe200078e0a28 */
[----:B------:R-:W-:Y:S01]  /*29a0*/  ISETP.GT.U32.AND P2, PT, R3, R45, PT ;  /* 0x0000002d0300720c */ /* 0x000fe20003f44070 */
[----:B------:R-:W-:-:S04]  /*29b0*/  IMAD.HI.U32 R47, R5, R50, RZ ;  /* 0x00000032052f7227 */ /* 0x000fc800078e00ff */
[----:B------:R-:W-:Y:S01]  /*29c0*/  @!P3 IMAD.MOV R42, RZ, RZ, -R42 ;  /* 0x000000ffff2ab224 */ /* 0x000fe200078e0a2a */
[----:B------:R-:W-:Y:S01]  /*29d0*/  ISETP.GT.U32.AND P3, PT, R3, R46, PT ;  /* 0x0000002e0300720c */ /* 0x000fe20003f64070 */
[----:B------:R-:W-:-:S04]  /*29e0*/  IMAD.HI.U32 R48, R5, R52, RZ ;  /* 0x0000003405307227 */ /* 0x000fc800078e00ff */
[----:B------:R-:W-:Y:S02]  /*29f0*/  IMAD.MOV R47, RZ, RZ, -R47 ;  /* 0x000000ffff2f7224 */ /* 0x000fe400078e0a2f */
[----:B------:R-:W-:Y:S02]  /*2a00*/  IMAD.MOV R49, RZ, RZ, -R48 ;  /* 0x000000ffff317224 */ /* 0x000fe400078e0a30 */
[--C-:B------:R-:W-:Y:S01]  /*2a10*/  @!P1 IMAD.IADD R44, R44, 0x1, -R3.reuse ;  /* 0x000000012c2c9824 */ /* 0x100fe200078e0a03 */
[----:B------:R-:W-:Y:S01]  /*2a20*/  ISETP.GE.AND P1, PT, R53, RZ, PT ;  /* 0x000000ff3500720c */ /* 0x000fe20003f26270 */
[--C-:B------:R-:W-:Y:S01]  /*2a30*/  @!P6 IMAD.IADD R14, R14, 0x1, -R3.reuse ;  /* 0x000000010e0ee824 */ /* 0x100fe200078e0a03 */
[C---:B------:R-:W-:Y:S01]  /*2a40*/  LOP3.LUT R53, R4.reuse, 0x30, RZ, 0xfc, !PT ;  /* 0x0000003004357812 */ /* 0x040fe200078efcff */
[----:B------:R-:W-:Y:S02]  /*2a50*/  IMAD R48, R3, R47, R50 ;  /* 0x0000002f03307224 */ /* 0x000fe400078e0232 */
[--C-:B------:R-:W-:Y:S01]  /*2a60*/  @!P2 IMAD.IADD R45, R45, 0x1, -R3.reuse ;  /* 0x000000012d2da824 */ /* 0x100fe200078e0a03 */
[C---:B------:R-:W-:Y:S01]  /*2a70*/  ISETP.GT.U32.AND P6, PT, R3.reuse, R14, PT ;  /* 0x0000000e0300720c */ /* 0x040fe20003fc4070 */
[C---:B------:R-:W-:Y:S01]  /*2a80*/  IMAD R50, R3.reuse, R49, R52 ;  /* 0x0000003103327224 */ /* 0x040fe200078e0234 */
[----:B------:R-:W-:Y:S01]  /*2a90*/  LOP3.LUT R49, R4, 0x38, RZ, 0xfc, !PT ;  /* 0x0000003804317812 */ /* 0x000fe200078efcff */
[----:B------:R-:W-:Y:S01]  /*2aa0*/  @!P4 IMAD.MOV R44, RZ, RZ, -R44 ;  /* 0x000000ffff2cc224 */ /* 0x000fe200078e0a2c */
[C---:B------:R-:W-:Y:S01]  /*2ab0*/  ISETP.GT.U32.AND P4, PT, R3.reuse, R48, PT ;  /* 0x000000300300720c */ /* 0x040fe20003f84070 */
[----:B------:R-:W-:Y:S01]  /*2ac0*/  @!P3 IMAD.IADD R46, R46, 0x1, -R3 ;  /* 0x000000012e2eb824 */ /* 0x000fe200078e0a03 */
[----:B------:R-:W-:Y:S01]  /*2ad0*/  IABS R52, R49 ;  /* 0x0000003100347213 */ /* 0x000fe20000000000 */
[----:B------:R-:W-:Y:S01]  /*2ae0*/  @!P0 IMAD.MOV R45, RZ, RZ, -R45 ;  /* 0x000000ffff2d8224 */ /* 0x000fe200078e0a2d */
[----:B------:R-:W-:Y:S01]  /*2af0*/  ISETP.GT.U32.AND P0, PT, R3, R50, PT ;  /* 0x000000320300720c */ /* 0x000fe20003f04070 */
[----:B------:R-:W-:Y:S01]  /*2b00*/  @!P5 IMAD.MOV R43, RZ, RZ, -R43 ;  /* 0x000000ffff2bd224 */ /* 0x000fe200078e0a2b */
[----:B------:R-:W-:Y:S01]  /*2b10*/  ISETP.GE.AND P5, PT, R51, RZ, PT ;  /* 0x000000ff3300720c */ /* 0x000fe20003fa6270 */
[----:B------:R-:W-:Y:S01]  /*2b20*/  IMAD.HI.U32 R47, R5, R52, RZ ;  /* 0x00000034052f7227 */ /* 0x000fe200078e00ff */
[----:B------:R-:W-:-:S02]  /*2b30*/  ISETP.GT.U32.AND P3, PT, R3, R46, PT ;  /* 0x0000002e0300720c */ /* 0x000fc40003f64070 */
[----:B------:R-:W-:Y:S01]  /*2b40*/  LOP3.LUT R51, R4, 0x34, RZ, 0xfc, !PT ;  /* 0x0000003404337812 */ /* 0x000fe200078efcff */
[--C-:B------:R-:W-:Y:S01]  /*2b50*/  @!P6 IMAD.IADD R14, R14, 0x1, -R3.reuse ;  /* 0x000000010e0ee824 */ /* 0x100fe200078e0a03 */
[----:B------:R-:W-:Y:S01]  /*2b60*/  ISETP.GE.AND P2, PT, R54, RZ, PT ;  /* 0x000000ff3600720c */ /* 0x000fe20003f46270 */
[--C-:B------:R-:W-:Y:S01]  /*2b70*/  @!P4 IMAD.IADD R48, R48, 0x1, -R3.reuse ;  /* 0x000000013030c824 */ /* 0x100fe200078e0a03 */
[----:B------:R-:W-:Y:S01]  /*2b80*/  IABS R54, R51 ;  /* 0x0000003300367213 */ /* 0x000fe20000000000 */
[----:B------:R-:W-:Y:S01]  /*2b90*/  IMAD.MOV.U32 R58, RZ, RZ, R14 ;  /* 0x000000ffff3a7224 */ /* 0x000fe200078e000e */
[----:B------:R-:W-:Y:S01]  /*2ba0*/  IABS R56, R53 ;  /* 0x0000003500387213 */ /* 0x000fe20000000000 */
[--C-:B------:R-:W-:Y:S01]  /*2bb0*/  @!P0 IMAD.IADD R50, R50, 0x1, -R3.reuse ;  /* 0x0000000132328824 */ /* 0x100fe200078e0a03 */
[----:B------:R-:W-:Y:S01]  /*2bc0*/  ISETP.GT.U32.AND P4, PT, R3, R48, PT ;  /* 0x000000300300720c */ /* 0x000fe20003f84070 */
[----:B------:R-:W-:Y:S01]  /*2bd0*/  @!P5 IMAD.MOV R58, RZ, RZ, -R58 ;  /* 0x000000ffff3ad224 */ /* 0x000fe200078e0a3a */
[----:B------:R-:W-:Y:S01]  /*2be0*/  ISETP.GE.AND P0, PT, R51, RZ, PT ;  /* 0x000000ff3300720c */ /* 0x000fe20003f06270 */
[----:B------:R-:W-:Y:S01]  /*2bf0*/  @!P3 IMAD.IADD R46, R46, 0x1, -R3 ;  /* 0x000000012e2eb824 */ /* 0x000fe200078e0a03 */
[----:B------:R-:W-:Y:S01]  /*2c00*/  ISETP.GE.AND P3, PT, R49, RZ, PT ;  /* 0x000000ff3100720c */ /* 0x000fe20003f66270 */
[----:B------:R-:W-:Y:S01]  /*2c10*/  IMAD.HI.U32 R49, R5, R54, RZ ;  /* 0x0000003605317227 */ /* 0x000fe200078e00ff */
[----:B------:R-:W-:-:S02]  /*2c20*/  ISETP.GT.U32.AND P5, PT, R3, R50, PT ;  /* 0x000000320300720c */ /* 0x000fc40003fa4070 */
[C---:B------:R-:W-:Y:S01]  /*2c30*/  LOP3.LUT R51, R4.reuse, 0x2c, RZ, 0xfc, !PT ;  /* 0x0000002c04337812 */ /* 0x040fe200078efcff */
[----:B------:R-:W-:Y:S01]  /*2c40*/  IMAD.MOV R47, RZ, RZ, -R47 ;  /* 0x000000ffff2f7224 */ /* 0x000fe200078e0a2f */
[----:B------:R-:W-:Y:S01]  /*2c50*/  ISETP.GE.AND P6, PT, R55, RZ, PT ;  /* 0x000000ff3700720c */ /* 0x000fe20003fc6270 */
[----:B------:R-:W-:Y:S01]  /*2c60*/  IMAD.MOV R49, RZ, RZ, -R49 ;  /* 0x000000ffff317224 */ /* 0x000fe200078e0a31 */
[----:B------:R-:W-:Y:S01]  /*2c70*/  IABS R62, R51 ;  /* 0x00000033003e7213 */ /* 0x000fe20000000000 */
[C---:B------:R-:W-:Y:S01]  /*2c80*/  IMAD R14, R3.reuse, R47, R52 ;  /* 0x0000002f030e7224 */ /* 0x040fe200078e0234 */
[----:B------:R-:W-:Y:S01]  /*2c90*/  LOP3.LUT R55, R4, 0x28, RZ, 0xfc, !PT ;  /* 0x0000002804377812 */ /* 0x000fe200078efcff */
[C---:B------:R-:W-:Y:S02]  /*2ca0*/  IMAD R52, R3.reuse, R49, R54 ;  /* 0x0000003103347224 */ /* 0x040fe400078e0236 */
[--C-:B------:R-:W-:Y:S01]  /*2cb0*/  @!P4 IMAD.IADD R48, R48, 0x1, -R3.reuse ;  /* 0x000000013030c824 */ /* 0x100fe200078e0a03 */
[C---:B------:R-:W-:Y:S01]  /*2cc0*/  ISETP.GT.U32.AND P4, PT, R3.reuse, R14, PT ;  /* 0x0000000e0300720c */ /* 0x040fe20003f84070 */
[----:B------:R-:W-:Y:S01]  /*2cd0*/  @!P5 IMAD.IADD R50, R50, 0x1, -R3 ;  /* 0x000000013232d824 */ /* 0x000fe200078e0a03 */
[----:B------:R-:W-:Y:S01]  /*2ce0*/  ISETP.GT.U32.AND P5, PT, R3, R52, PT ;  /* 0x000000340300720c */ /* 0x000fe20003fa4070 */
[----:B------:R-:W-:Y:S01]  /*2cf0*/  IMAD.HI.U32 R47, R5, R56, RZ ;  /* 0x00000038052f7227 */ /* 0x000fe200078e00ff */
[----:B------:R-:W-:-:S03]  /*2d00*/  IABS R64, R55 ;  /* 0x0000003700407213 */ /* 0x000fc60000000000 */
[----:B------:R-:W-:Y:S02]  /*2d10*/  IMAD.MOV R47, RZ, RZ, -R47 ;  /* 0x000000ffff2f7224 */ /* 0x000fe400078e0a2f */
[----:B------:R-:W-:Y:S02]  /*2d20*/  IMAD.MOV.U32 R60, RZ, RZ, R46 ;  /* 0x000000ffff3c7224 */ /* 0x000fe400078e002e */
[C---:B------:R-:W-:Y:S02]  /*2d30*/  IMAD R54, R3.reuse, R47, R56 ;  /* 0x0000002f03367224 */ /* 0x040fe400078e0238 */
[--C-:B------:R-:W-:Y:S02]  /*2d40*/  @!P4 IMAD.IADD R14, R14, 0x1, -R3.reuse ;  /* 0x000000010e0ec824 */ /* 0x100fe400078e0a03 */
[----:B------:R-:W-:Y:S01]  /*2d50*/  @!P5 IMAD.IADD R52, R52, 0x1, -R3 ;  /* 0x000000013434d824 */ /* 0x000fe200078e0a03 */
[----:B------:R-:W-:Y:S01]  /*2d60*/  ISETP.GT.U32.AND P4, PT, R3, R54, PT ;  /* 0x000000360300720c */ /* 0x000fe20003f84070 */
[----:B------:R-:W-:Y:S01]  /*2d70*/  IMAD.HI.U32 R47, R5, R62, RZ ;  /* 0x0000003e052f7227 */ /* 0x000fe200078e00ff */
[----:B------:R-:W-:-:S03]  /*2d80*/  ISETP.GT.U32.AND P5, PT, R3, R14, PT ;  /* 0x0000000e0300720c */ /* 0x000fc60003fa4070 */
[----:B------:R-:W-:Y:S02]  /*2d90*/  IMAD.MOV R47, RZ, RZ, -R47 ;  /* 0x000000ffff2f7224 */ /* 0x000fe400078e0a2f */
[----:B------:R-:W-:-:S04]  /*2da0*/  IMAD.HI.U32 R49, R5, R64, RZ ;  /* 0x0000004005317227 */ /* 0x000fc800078e00ff */
[----:B------:R-:W-:Y:S02]  /*2db0*/  IMAD R46, R3, R47, R62 ;  /* 0x0000002f032e7224 */ /* 0x000fe400078e023e */
[----:B------:R-:W-:-:S04]  /*2dc0*/  IMAD.HI.U32 R47, R5, R66, RZ ;  /* 0x00000042052f7227 */ /* 0x000fc800078e00ff */
[----:B------:R-:W-:Y:S01]  /*2dd0*/  @!P5 IMAD.IADD R14, R14, 0x1, -R3 ;  /* 0x000000010e0ed824 */ /* 0x000fe200078e0a03 */
[C---:B------:R-:W-:Y:S01]  /*2de0*/  ISETP.GT.U32.AND P5, PT, R3.reuse, R46, PT ;  /* 0x0000002e0300720c */ /* 0x040fe20003fa4070 */
[----:B------:R-:W-:Y:S02]  /*2df0*/  IMAD.MOV R47, RZ, RZ, -R47 ;  /* 0x000000ffff2f7224 */ /* 0x000fe400078e0a2f */
[----:B------:R-:W-:Y:S02]  /*2e00*/  IMAD.MOV.U32 R68, RZ, RZ, R14 ;  /* 0x000000ffff447224 */ /* 0x000fe400078e000e */
[----:B------:R-:W-:Y:S02]  /*2e10*/  IMAD R14, R3, R47, R66 ;  /* 0x0000002f030e7224 */ /* 0x000fe400078e0242 */
[----:B------:R-:W-:Y:S02]  /*2e20*/  IMAD.MOV R49, RZ, RZ, -R49 ;  /* 0x000000ffff317224 */ /* 0x000fe400078e0a31 */
[----:B------:R-:W-:-:S02]  /*2e30*/  @!P3 IMAD.MOV R68, RZ, RZ, -R68 ;  /* 0x000000ffff44b224 */ /* 0x000fc400078e0a44 */
[C---:B------:R-:W-:Y:S02]  /*2e40*/  IMAD R56, R3.reuse, R49, R64 ;  /* 0x0000003103387224 */ /* 0x040fe400078e0240 */
[----:B------:R-:W-:Y:S01]  /*2e50*/  @!P5 IMAD.IADD R46, R46, 0x1, -R3 ;  /* 0x000000012e2ed824 */ /* 0x000fe200078e0a03 */
[C---:B------:R-:W-:Y:S01]  /*2e60*/  ISETP.GT.U32.AND P5, PT, R3.reuse, R14, PT ;  /* 0x0000000e0300720c */ /* 0x040fe20003fa4070 */
[----:B------:R-:W-:Y:S01]  /*2e70*/  @!P1 IMAD.MOV R60, RZ, RZ, -R60 ;  /* 0x000000ffff3c9224 */ /* 0x000fe200078e0a3c */
[----:B------:R-:W-:Y:S01]  /*2e80*/  ISETP.GT.U32.AND P3, PT, R3, R56, PT ;  /* 0x000000380300720c */ /* 0x000fe20003f64070 */
[----:B------:R-:W-:Y:S01]  /*2e90*/  IMAD.MOV.U32 R62, RZ, RZ, R48 ;  /* 0x000000ffff3e7224 */ /* 0x000fe200078e0030 */
[----:B------:R-:W-:Y:S01]  /*2ea0*/  ISETP.GE.AND P1, PT, R53, RZ, PT ;  /* 0x000000ff3500720c */ /* 0x000fe20003f26270 */
[----:B------:R-:W-:Y:S01]  /*2eb0*/  IMAD.MOV.U32 R64, RZ, RZ, R50 ;  /* 0x000000ffff407224 */ /* 0x000fe200078e0032 */
[----:B------:R-:W-:Y:S01]  /*2ec0*/  LOP3.LUT R53, R4, 0x18, RZ, 0xfc, !PT ;  /* 0x0000001804357812 */ /* 0x000fe200078efcff */
[----:B------:R-:W-:Y:S01]  /*2ed0*/  @!P2 IMAD.MOV R62, RZ, RZ, -R62 ;  /* 0x000000ffff3ea224 */ /* 0x000fe200078e0a3e */
[----:B------:R-:W-:Y:S01]  /*2ee0*/  ISETP.GT.U32.AND P2, PT, R3, R52, PT ;  /* 0x000000340300720c */ /* 0x000fe20003f44070 */
[----:B------:R-:W-:Y:S01]  /*2ef0*/  IMAD.HI.U32 R48, R5, R70, RZ ;  /* 0x0000004605307227 */ /* 0x000fe200078e00ff */
[----:B------:R-:W-:-:S03]  /*2f00*/  IABS R50, R53 ;  /* 0x0000003500327213 */ /* 0x000fc60000000000 */
[----:B------:R-:W-:Y:S02]  /*2f10*/  @!P5 IMAD.IADD R14, R14, 0x1, -R3 ;  /* 0x000000010e0ed824 */ /* 0x000fe400078e0a03 */
[----:B------:R-:W-:-:S03]  /*2f20*/  IMAD.HI.U32 R47, R5, R50, RZ ;  /* 0x00000032052f7227 */ /* 0x000fc600078e00ff */
[C---:B------:R-:W-:Y:S01]  /*2f30*/  ISETP.GT.U32.AND P5, PT, R3.reuse, R14, PT ;  /* 0x0000000e0300720c */ /* 0x040fe20003fa4070 */
[----:B------:R-:W-:Y:S01]  /*2f40*/  @!P3 IMAD.IADD R56, R56, 0x1, -R3 ;  /* 0x000000013838b824 */ /* 0x000fe200078e0a03 */
[----:B------:R-:W-:Y:S01]  /*2f50*/  ISETP.GT.U32.AND P3, PT, R3, R46, PT ;  /* 0x0000002e0300720c */ /* 0x000fe20003f64070 */
[----:B------:R-:W-:Y:S02]  /*2f60*/  IMAD.MOV R47, RZ, RZ, -R47 ;  /* 0x000000ffff2f7224 */ /* 0x000fe400078e0a2f */
[----:B------:R-:W-:Y:S02]  /*2f70*/  IMAD.MOV R48, RZ, RZ, -R48 ;  /* 0x000000ffff307224 */ /* 0x000fe400078e0a30 */
[--C-:B------:R-:W-:Y:S02]  /*2f80*/  @!P4 IMAD.IADD R54, R54, 0x1, -R3.reuse ;  /* 0x000000013636c824 */ /* 0x100fe400078e0a03 */
[--C-:B------:R-:W-:Y:S01]  /*2f90*/  @!P2 IMAD.IADD R52, R52, 0x1, -R3.reuse ;  /* 0x000000013434a824 */ /* 0x100fe200078e0a03 */
[----:B------:R-:W-:Y:S01]  /*2fa0*/  ISETP.GE.AND P2, PT, R55, RZ, PT ;  /* 0x000000ff3700720c */ /* 0x000fe20003f46270 */
[C---:B------:R-:W-:Y:S01]  /*2fb0*/  IMAD R50, R3.reuse, R47, R50 ;  /* 0x0000002f03327224 */ /* 0x040fe200078e0232 */
[C---:B------:R-:W-:Y:S01]  /*2fc0*/  ISETP.GT.U32.AND P4, PT, R3.reuse, R54, PT ;  /* 0x000000360300720c */ /* 0x040fe20003f84070 */
[C---:B------:R-:W-:Y:S01]  /*2fd0*/  IMAD R48, R3.reuse, R48, R70 ;  /* 0x0000003003307224 */ /* 0x040fe200078e0246 */
[C---:B------:R-:W-:Y:S01]  /*2fe0*/  LOP3.LUT R55, R4.reuse, 0x14, RZ, 0xfc, !PT ;  /* 0x0000001404377812 */ /* 0x040fe200078efcff */
[----:B------:R-:W-:Y:S01]  /*2ff0*/  IMAD.MOV.U32 R70, RZ, RZ, R52 ;  /* 0x000000ffff467224 */ /* 0x000fe200078e0034 */
[----:B------:R-:W-:Y:S01]  /*3000*/  LOP3.LUT R52, R4, 0x10, RZ, 0xfc, !PT ;  /* 0x0000001004347812 */ /* 0x000fe200078efcff */
[--C-:B------:R-:W-:Y:S01]  /*3010*/  @!P5 IMAD.IADD R14, R14, 0x1, -R3.reuse ;  /* 0x000000010e0ed824 */ /* 0x100fe200078e0a03 */
[C---:B------:R-:W-:Y:S01]  /*3020*/  ISETP.GT.U32.AND P5, PT, R3.reuse, R50, PT ;  /* 0x000000320300720c */ /* 0x040fe20003fa4070 */
[----:B------:R-:W-:Y:S01]  /*3030*/  @!P0 IMAD.MOV R70, RZ, RZ, -R70 ;  /* 0x000000ffff468224 */ /* 0x000fe200078e0a46 */
[C---:B------:R-:W-:Y:S01]  /*3040*/  ISETP.GT.U32.AND P0, PT, R3.reuse, R56, PT ;  /* 0x000000380300720c */ /* 0x040fe20003f04070 */
[--C-:B------:R-:W-:Y:S01]  /*3050*/  @!P3 IMAD.IADD R46, R46, 0x1, -R3.reuse ;  /* 0x000000012e2eb824 */ /* 0x100fe200078e0a03 */
[----:B------:R-:W-:Y:S01]  /*3060*/  IABS R82, R55 ;  /* 0x0000003700527213 */ /* 0x000fe20000000000 */
[----:B------:R-:W-:Y:S01]  /*3070*/  @!P6 IMAD.MOV R64, RZ, RZ, -R64 ;  /* 0x000000ffff40e224 */ /* 0x000fe200078e0a40 */
[----:B------:R-:W-:Y:S01]  /*3080*/  ISETP.GT.U32.AND P3, PT, R3, R48, PT ;  /* 0x000000300300720c */ /* 0x000fe20003f64070 */
[----:B------:R-:W-:Y:S01]  /*3090*/  @!P4 IMAD.IADD R54, R54, 0x1, -R3 ;  /* 0x000000013636c824 */ /* 0x000fe200078e0a03 */
[----:B------:R-:W-:Y:S01]  /*30a0*/  IABS R88, R52 ;  /* 0x0000003400587213 */ /* 0x000fe20000000000 */
[----:B------:R-:W-:Y:S01]  /*30b0*/  IMAD.HI.U32 R47, R5, R82, RZ ;  /* 0x00000052052f7227 */ /* 0x000fe200078e00ff */
[----:B------:R-:W-:-:S02]  /*30c0*/  ISETP.GE.AND P6, PT, R51, RZ, PT ;  /* 0x000000ff3300720c */ /* 0x000fc40003fc6270 */
[----:B------:R-:W-:Y:S01]  /*30d0*/  ISETP.GE.AND P4, PT, R57, RZ, PT ;  /* 0x000000ff3900720c */ /* 0x000fe20003f86270 */
[----:B------:R-:W-:Y:S01]  /*30e0*/  IMAD.HI.U32 R49, R5, R88, RZ ;  /* 0x0000005805317227 */ /* 0x000fe200078e00ff */
[----:B------:R-:W-:-:S03]  /*30f0*/  LOP3.LUT R57, R4, 0xc, RZ, 0xfc, !PT ;  /* 0x0000000c04397812 */ /* 0x000fc600078efcff */
[----:B------:R-:W-:Y:S01]  /*3100*/  IMAD.MOV R47, RZ, RZ, -R47 ;  /* 0x000000ffff2f7224 */ /* 0x000fe200078e0a2f */
[----:B------:R-:W-:Y:S01]  /*3110*/  IABS R90, R57 ;  /* 0x00000039005a7213 */ /* 0x000fe20000000000 */
[--C-:B------:R-:W-:Y:S02]  /*3120*/  @!P5 IMAD.IADD R50, R50, 0x1, -R3.reuse ;  /* 0x000000013232d824 */ /* 0x100fe400078e0a03 */
[----:B------:R-:W-:Y:S01]  /*3130*/  @!P0 IMAD.IADD R56, R56, 0x1, -R3 ;  /* 0x0000000138388824 */ /* 0x000fe200078e0a03 */
[----:B------:R-:W-:Y:S01]  /*3140*/  ISETP.GE.AND P0, PT, R59, RZ, PT ;  /* 0x000000ff3b00720c */ /* 0x000fe20003f06270 */
[----:B------:R-:W-:Y:S01]  /*3150*/  IMAD.MOV R49, RZ, RZ, -R49 ;  /* 0x000000ffff317224 */ /* 0x000fe200078e0a31 */
[----:B------:R-:W-:Y:S01]  /*3160*/  ISETP.GT.U32.AND P5, PT, R3, R50, PT ;  /* 0x000000320300720c */ /* 0x000fe20003fa4070 */
[----:B------:R-:W-:Y:S01]  /*3170*/  @!P3 IMAD.IADD R48, R48, 0x1, -R3 ;  /* 0x000000013030b824 */ /* 0x000fe200078e0a03 */
[----:B------:R-:W-:Y:S01]  /*3180*/  ISETP.GE.AND P3, PT, R53, RZ, PT ;  /* 0x000000ff3500720c */ /* 0x000fe20003f66270 */
[----:B------:R-:W-:Y:S01]  /*3190*/  IMAD R82, R3, R47, R82 ;  /* 0x0000002f03527224 */ /* 0x000fe200078e0252 */
[----:B------:R-:W-:Y:S01]  /*31a0*/  LOP3.LUT R47, R4, 0x8, RZ, 0xfc, !PT ;  /* 0x00000008042f7812 */ /* 0x000fe200078efcff */
[----:B------:R-:W-:-:S02]  /*31b0*/  IMAD.MOV.U32 R72, RZ, RZ, R54 ;  /* 0x000000ffff487224 */ /* 0x000fc400078e0036 */
[C---:B------:R-:W-:Y:S01]  /*31c0*/  IMAD R88, R3.reuse, R49, R88 ;  /* 0x0000003103587224 */ /* 0x040fe200078e0258 */
[----:B------:R-:W-:Y:S01]  /*31d0*/  IABS R92, R47 ;  /* 0x0000002f005c7213 */ /* 0x000fe20000000000 */
[----:B------:R-:W-:Y:S01]  /*31e0*/  IMAD.MOV.U32 R74, RZ, RZ, R46 ;  /* 0x000000ffff4a7224 */ /* 0x000fe200078e002e */
[----:B------:R-:W-:Y:S01]  /*31f0*/  LEA.HI R49, R0, R7, RZ, 0x1b ;  /* 0x0000000700317211 */ /* 0x000fe200078fd8ff */
[----:B------:R-:W-:Y:S01]  /*3200*/  @!P1 IMAD.MOV R72, RZ, RZ, -R72 ;  /* 0x000000ffff489224 */ /* 0x000fe200078e0a48 */
[C---:B------:R-:W-:Y:S01]  /*3210*/  ISETP.GT.U32.AND P1, PT, R3.reuse, R48, PT ;  /* 0x000000300300720c */ /* 0x040fe20003f24070 */
[----:B------:R-:W-:Y:S02]  /*3220*/  IMAD.MOV.U32 R76, RZ, RZ, R56 ;  /* 0x000000ffff4c7224 */ /* 0x000fe400078e0038 */
[----:B------:R-:W-:Y:S01]  /*3230*/  @!P6 IMAD.MOV R74, RZ, RZ, -R74 ;  /* 0x000000ffff4ae224 */ /* 0x000fe200078e0a4a */
[C---:B------:R-:W-:Y:S01]  /*3240*/  ISETP.GT.U32.AND P6, PT, R3.reuse, R82, PT ;  /* 0x000000520300720c */ /* 0x040fe20003fc4070 */
[----:B------:R-:W-:Y:S01]  /*3250*/  @!P2 IMAD.MOV R76, RZ, RZ, -R76 ;  /* 0x000000ffff4ca224 */ /* 0x000fe200078e0a4c */
[----:B------:R-:W-:Y:S01]  /*3260*/  ISETP.GT.U32.AND P2, PT, R3, R88, PT ;  /* 0x000000580300720c */ /* 0x000fe20003f44070 */
[----:B------:R-:W-:-:S02]  /*3270*/  IMAD.MOV.U32 R78, RZ, RZ, R14 ;  /* 0x000000ffff4e7224 */ /* 0x000fc400078e000e */
[----:B------:R-:W-:-:S04]  /*3280*/  IMAD.HI.U32 R14, R5, R92, RZ ;  /* 0x0000005c050e7227 */ /* 0x000fc800078e00ff */
[----:B------:R-:W-:Y:S02]  /*3290*/  IMAD.MOV R46, RZ, RZ, -R14 ;  /* 0x000000ffff2e7224 */ /* 0x000fe400078e0a0e */
[--C-:B------:R-:W-:Y:S01]  /*32a0*/  @!P5 IMAD.IADD R50, R50, 0x1, -R3.reuse ;  /* 0x000000013232d824 */ /* 0x100fe200078e0a03 */
[----:B------:R-:W-:Y:S01]  /*32b0*/  ISETP.GE.AND P5, PT, R52, RZ, PT ;  /* 0x000000ff3400720c */ /* 0x000fe20003fa6270 */
[--C-:B------:R-:W-:Y:S02]  /*32c0*/  @!P1 IMAD.IADD R48, R48, 0x1, -R3.reuse ;  /* 0x0000000130309824 */ /* 0x100fe400078e0a03 */
[----:B------:R-:W-:Y:S02]  /*32d0*/  IMAD R92, R3, R46, R92 ;  /* 0x0000002e035c7224 */ /* 0x000fe400078e025c */
[----:B------:R-:W-:Y:S02]  /*32e0*/  IMAD.MOV.U32 R84, RZ, RZ, R50 ;  /* 0x000000ffff547224 */ /* 0x000fe400078e0032 */
[--C-:B------:R-:W-:Y:S01]  /*32f0*/  @!P6 IMAD.IADD R82, R82, 0x1, -R3.reuse ;  /* 0x000000015252e824 */ /* 0x100fe200078e0a03 */
[----:B------:R-:W-:Y:S01]  /*3300*/  ISETP.GE.AND P6, PT, R57, RZ, PT ;  /* 0x000000ff3900720c */ /* 0x000fe20003fc6270 */
[----:B------:R-:W-:-:S02]  /*3310*/  @!P2 IMAD.IADD R88, R88, 0x1, -R3 ;  /* 0x000000015858a824 */ /* 0x000fc400078e0a03 */
[----:B------:R-:W-:Y:S01]  /*3320*/  IMAD.MOV.U32 R80, RZ, RZ, R48 ;  /* 0x000000ffff507224 */ /* 0x000fe200078e0030 */
[C---:B------:R-:W-:Y:S01]  /*3330*/  ISETP.GT.U32.AND P2, PT, R3.reuse, R82, PT ;  /* 0x000000520300720c */ /* 0x040fe20003f44070 */
[----:B------:R-:W-:Y:S01]  /*3340*/  @!P3 IMAD.MOV R84, RZ, RZ, -R84 ;  /* 0x000000ffff54b224 */ /* 0x000fe200078e0a54 */
[----:B------:R-:W-:Y:S01]  /*3350*/  ISETP.GT.U32.AND P3, PT, R3, R92, PT ;  /* 0x0000005c0300720c */ /* 0x000fe20003f64070 */
[----:B------:R-:W-:-:S04]  /*3360*/  IMAD.HI.U32 R51, R5, R90, RZ ;  /* 0x0000005a05337227 */ /* 0x000fc800078e00ff */
[----:B------:R-:W-:-:S04]  /*3370*/  IMAD.HI.U32 R14, R5, R94, RZ ;  /* 0x0000005e050e7227 */ /* 0x000fc800078e00ff */
[----:B------:R-:W-:Y:S01]  /*3380*/  @!P0 IMAD.MOV R80, RZ, RZ, -R80 ;  /* 0x000000ffff508224 */ /* 0x000fe200078e0a50 */
[C---:B------:R-:W-:Y:S01]  /*3390*/  ISETP.GT.U32.AND P0, PT, R3.reuse, R88, PT ;  /* 0x000000580300720c */ /* 0x040fe20003f04070 */
[----:B------:R-:W-:Y:S02]  /*33a0*/  IMAD.MOV R51, RZ, RZ, -R51 ;  /* 0x000000ffff337224 */ /* 0x000fe400078e0a33 */
[----:B------:R-:W-:Y:S02]  /*33b0*/  IMAD.MOV R14, RZ, RZ, -R14 ;  /* 0x000000ffff0e7224 */ /* 0x000fe400078e0a0e */
[C---:B------:R-:W-:Y:S02]  /*33c0*/  IMAD R90, R3.reuse, R51, R90 ;  /* 0x00000033035a7224 */ /* 0x040fe400078e025a */
[----:B------:R-:W-:Y:S02]  /*33d0*/  IMAD R94, R3, R14, R94 ;  /* 0x0000000e035e7224 */ /* 0x000fe400078e025e */
[----:B------:R-:W-:Y:S01]  /*33e0*/  VIADD R14, R49, 0xfc ;  /* 0x000000fc310e7836 */ /* 0x000fe20000000000 */
[----:B------:R-:W-:Y:S01]  /*33f0*/  ISETP.GT.U32.AND P1, PT, R3, R90, PT ;  /* 0x0000005a0300720c */ /* 0x000fe20003f24070 */
[----:B------:R-:W-:-:S02]  /*3400*/  @!P3 IMAD.IADD R92, R92, 0x1, -R3 ;  /* 0x000000015c5cb824 */ /* 0x000fc400078e0a03 */
[----:B------:R-:W-:Y:S01]  /*3410*/  VIADD R51, R49, 0xdc ;  /* 0x000000dc31337836 */ /* 0x000fe20000000000 */
[----:B------:R-:W-:Y:S01]  /*3420*/  IABS R48, R14 ;  /* 0x0000000e00307213 */ /* 0x000fe20000000000 */
[--C-:B------:R-:W-:Y:S01]  /*3430*/  @!P2 IMAD.IADD R82, R82, 0x1, -R3.reuse ;  /* 0x000000015252a824 */ /* 0x100fe200078e0a03 */
[----:B------:R-:W-:Y:S01]  /*3440*/  ISETP.GE.AND P2, PT, R14, RZ, PT ;  /* 0x000000ff0e00720c */ /* 0x000fe20003f46270 */
[----:B------:R-:W-:Y:S01]  /*3450*/  @!P0 IMAD.IADD R88, R88, 0x1, -R3 ;  /* 0x0000000158588824 */ /* 0x000fe200078e0a03 */
[----:B------:R-:W-:Y:S01]  /*3460*/  ISETP.GT.U32.AND P0, PT, R3, R94, PT ;  /* 0x0000005e0300720c */ /* 0x000fe20003f04070 */
[----:B------:R-:W-:Y:S01]  /*3470*/  IMAD.HI.U32 R14, R5, R48, RZ ;  /* 0x00000030050e7227 */ /* 0x000fe200078e00ff */
[----:B------:R-:W-:Y:S02]  /*3480*/  ISETP.GT.U32.AND P3, PT, R3, R92, PT ;  /* 0x0000005c0300720c */ /* 0x000fe40003f64070 */
[----:B------:R-:W-:Y:S01]  /*3490*/  IABS R50, R51 ;  /* 0x0000003300327213 */ /* 0x000fe20000000000 */
[----:B------:R-:W-:-:S02]  /*34a0*/  VIADD R53, R49, 0xbc ;  /* 0x000000bc31357836 */ /* 0x000fc40000000000 */
[----:B------:R-:W-:Y:S02]  /*34b0*/  IMAD.MOV R14, RZ, RZ, -R14 ;  /* 0x000000ffff0e7224 */ /* 0x000fe400078e0a0e */
[----:B------:R-:W-:Y:S01]  /*34c0*/  IMAD.HI.U32 R46, R5, R50, RZ ;  /* 0x00000032052e7227 */ /* 0x000fe200078e00ff */
[----:B------:R-:W-:-:S03]  /*34d0*/  IABS R52, R53 ;  /* 0x0000003500347213 */ /* 0x000fc60000000000 */
[--C-:B------:R-:W-:Y:S02]  /*34e0*/  @!P1 IMAD.IADD R90, R90, 0x1, -R3.reuse ;  /* 0x000000015a5a9824 */ /* 0x100fe400078e0a03 */
[C---:B------:R-:W-:Y:S02]  /*34f0*/  IMAD R14, R3.reuse, R14, R48 ;  /* 0x0000000e030e7224 */ /* 0x040fe400078e0230 */
[----:B------:R-:W-:Y:S01]  /*3500*/  IMAD.MOV R46, RZ, RZ, -R46 ;  /* 0x000000ffff2e7224 */ /* 0x000fe200078e0a2e */
[C---:B------:R-:W-:Y:S01]  /*3510*/  ISETP.GT.U32.AND P1, PT, R3.reuse, R90, PT ;  /* 0x0000005a0300720c */ /* 0x040fe20003f24070 */
[--C-:B------:R-:W-:Y:S02]  /*3520*/  @!P0 IMAD.IADD R94, R94, 0x1, -R3.reuse ;  /* 0x000000015e5e8824 */ /* 0x100fe400078e0a03 */
[----:B------:R-:W-:Y:S01]  /*3530*/  @!P3 IMAD.IADD R92, R92, 0x1, -R3 ;  /* 0x000000015c5cb824 */ /* 0x000fe200078e0a03 */
[C---:B------:R-:W-:Y:S01]  /*3540*/  ISETP.GT.U32.AND P3, PT, R3.reuse, R14, PT ;  /* 0x0000000e0300720c */ /* 0x040fe20003f64070 */
[C---:B------:R-:W-:Y:S01]  /*3550*/  IMAD R48, R3.reuse, R46, R50 ;  /* 0x0000002e03307224 */ /* 0x040fe200078e0232 */
[----:B------:R-:W-:Y:S01]  /*3560*/  ISETP.GT.U32.AND P0, PT, R3, R94, PT ;  /* 0x0000005e0300720c */ /* 0x000fe20003f04070 */
[----:B------:R-:W-:-:S04]  /*3570*/  IMAD.HI.U32 R46, R5, R52, RZ ;  /* 0x00000034052e7227 */ /* 0x000fc800078e00ff */
[----:B------:R-:W-:Y:S01]  /*3580*/  @!P4 IMAD.MOV R78, RZ, RZ, -R78 ;  /* 0x000000ffff4ec224 */ /* 0x000fe200078e0a4e */
[----:B------:R-:W-:Y:S01]  /*3590*/  ISETP.GE.AND P4, PT, R55, RZ, PT ;  /* 0x000000ff3700720c */ /* 0x000fe20003f86270 */
[C---:B------:R-:W-:Y:S02]  /*35a0*/  VIADD R55, R49.reuse, 0x9c ;  /* 0x0000009c31377836 */ /* 0x040fe40000000000 */
[----:B------:R-:W-:Y:S02]  /*35b0*/  VIADD R57, R49, 0x7c ;  /* 0x0000007c31397836 */ /* 0x000fe40000000000 */
[----:B------:R-:W-:Y:S01]  /*35c0*/  IMAD.MOV R46, RZ, RZ, -R46 ;  /* 0x000000ffff2e7224 */ /* 0x000fe200078e0a2e */
[----:B------:R-:W-:Y:S01]  /*35d0*/  IABS R54, R55 ;  /* 0x0000003700367213 */ /* 0x000fe20000000000 */
[--C-:B------:R-:W-:Y:S01]  /*35e0*/  @!P1 IMAD.IADD R90, R90, 0x1, -R3.reuse ;  /* 0x000000015a5a9824 */ /* 0x100fe200078e0a03 */
[----:B------:R-:W-:Y:S01]  /*35f0*/  IABS R56, R57 ;  /* 0x0000003900387213 */ /* 0x000fe20000000000 */
[----:B------:R-:W-:Y:S01]  /*3600*/  IMAD R50, R3, R46, R52 ;  /* 0x0000002e03327224 */ /* 0x000fe200078e0234 */
[----:B------:R-:W-:Y:S01]  /*3610*/  ISETP.GE.AND P1, PT, R47, RZ, PT ;  /* 0x000000ff2f00720c */ /* 0x000fe20003f26270 */
[----:B------:R-:W-:-:S02]  /*3620*/  @!P3 IMAD.IADD R14, R14, 0x1, -R3 ;  /* 0x000000010e0eb824 */ /* 0x000fc400078e0a03 */
[----:B------:R-:W-:Y:S01]  /*3630*/  IMAD.HI.U32 R47, R5, R54, RZ ;  /* 0x00000036052f7227 */ /* 0x000fe200078e00ff */
[----:B------:R-:W-:-:S03]  /*3640*/  ISETP.GT.U32.AND P3, PT, R3, R50, PT ;  /* 0x000000320300720c */ /* 0x000fc60003f64070 */
[----:B------:R-:W-:-:S04]  /*3650*/  IMAD.HI.U32 R46, R5, R56, RZ ;  /* 0x00000038052e7227 */ /* 0x000fc800078e00ff */
[----:B------:R-:W-:Y:S01]  /*3660*/  @!P0 IMAD.IADD R94, R94, 0x1, -R3 ;  /* 0x000000015e5e8824 */ /* 0x000fe200078e0a03 */
[C---:B------:R-:W-:Y:S01]  /*3670*/  ISETP.GT.U32.AND P0, PT, R3.reuse, R48, PT ;  /* 0x000000300300720c */ /* 0x040fe20003f04070 */
[----:B------:R-:W-:Y:S02]  /*3680*/  IMAD.MOV R47, RZ, RZ, -R47 ;  /* 0x000000ffff2f7224 */ /* 0x000fe400078e0a2f */
[----:B------:R-:W-:Y:S02]  /*3690*/  IMAD.MOV R46, RZ, RZ, -R46 ;  /* 0x000000ffff2e7224 */ /* 0x000fe400078e0a2e */
[C---:B------:R-:W-:Y:S02]  /*36a0*/  IMAD R52, R3.reuse, R47, R54 ;  /* 0x0000002f03347224 */ /* 0x040fe400078e0236 */
[----:B------:R-:W-:Y:S02]  /*36b0*/  IMAD R54, R3, R46, R56 ;  /* 0x0000002e03367224 */ /* 0x000fe400078e0238 */
[----:B------:R-:W-:-:S02]  /*36c0*/  @!P3 IMAD.IADD R50, R50, 0x1, -R3 ;  /* 0x000000013232b824 */ /* 0x000fc400078e0a03 */
[----:B------:R-:W-:Y:S01]  /*36d0*/  VIADD R59, R49, 0x5c ;  /* 0x0000005c313b7836 */ /* 0x000fe20000000000 */
[C---:B------:R-:W-:Y:S01]  /*36e0*/  ISETP.GT.U32.AND P3, PT, R3.reuse, R54, PT ;  /* 0x000000360300720c */ /* 0x040fe20003f64070 */
[----:B------:R-:W-:Y:S01]  /*36f0*/  @!P0 IMAD.IADD R48, R48, 0x1, -R3 ;  /* 0x0000000130308824 */ /* 0x000fe200078e0a03 */
[----:B------:R-:W-:Y:S01]  /*3700*/  ISETP.GT.U32.AND P0, PT, R3, R52, PT ;  /* 0x000000340300720c */ /* 0x000fe20003f04070 */
[C---:B------:R-:W-:Y:S01]  /*3710*/  VIADD R61, R49.reuse, 0x3c ;  /* 0x0000003c313d7836 */ /* 0x040fe20000000000 */
[----:B------:R-:W-:Y:S01]  /*3720*/  IABS R66, R59 ;  /* 0x0000003b00427213 */ /* 0x000fe20000000000 */
[----:B------:R-:W-:Y:S02]  /*3730*/  VIADD R49, R49, 0x1c ;  /* 0x0000001c31317836 */ /* 0x000fe40000000000 */
[----:B------:R-:W-:Y:S01]  /*3740*/  @!P6 IMAD.MOV R90, RZ, RZ, -R90 ;  /* 0x000000ffff5ae224 */ /* 0x000fe200078e0a5a */
[----:B------:R-:W-:Y:S01]  /*3750*/  IABS R86, R61 ;  /* 0x0000003d00567213 */ /* 0x000fe20000000000 */
[----:B------:R-:W-:Y:S01]  /*3760*/  IMAD.HI.U32 R46, R5, R66, RZ ;  /* 0x00000042052e7227 */ /* 0x000fe200078e00ff */
[----:B------:R-:W-:-:S03]  /*3770*/  IABS R96, R49 ;  /* 0x0000003100607213 */ /* 0x000fc60000000000 */
[----:B------:R-:W-:Y:S01]  /*3780*/  @!P3 IMAD.IADD R54, R54, 0x1, -R3 ;  /* 0x000000013636b824 */ /* 0x000fe200078e0a03 */
[----:B------:R-:W-:Y:S01]  /*3790*/  ISETP.GT.U32.AND P3, PT, R3, R14, PT ;  /* 0x0000000e0300720c */ /* 0x000fe20003f64070 */
[----:B------:R-:W-:-:S03]  /*37a0*/  IMAD.HI.U32 R47, R5, R86, RZ ;  /* 0x00000056052f7227 */ /* 0x000fc600078e00ff */
[----:B------:R-:W-:Y:S01]  /*37b0*/  ISETP.GT.U32.AND P6, PT, R3, R54, PT ;  /* 0x000000360300720c */ /* 0x000fe20003fc4070 */
[----:B------:R-:W-:Y:S02]  /*37c0*/  IMAD.MOV R56, RZ, RZ, -R46 ;  /* 0x000000ffff387224 */ /* 0x000fe400078e0a2e */
[----:B------:R-:W-:Y:S01]  /*37d0*/  @!P0 IMAD.IADD R52, R52, 0x1, -R3 ;  /* 0x0000000134348824 */ /* 0x000fe200078e0a03 */
[----:B------:R-:W-:Y:S01]  /*37e0*/  ISETP.GE.AND P0, PT, R63, RZ, PT ;  /* 0x000000ff3f00720c */ /* 0x000fe20003f06270 */
[----:B------:R-:W-:-:S04]  /*37f0*/  IMAD.HI.U32 R46, R5, R96, RZ ;  /* 0x00000060052e7227 */ /* 0x000fc800078e00ff */
[----:B------:R-:W-:Y:S01]  /*3800*/  @!P5 IMAD.MOV R88, RZ, RZ, -R88 ;  /* 0x000000ffff58d224 */ /* 0x000fe200078e0a58 */
[----:B------:R-:W-:Y:S01]  /*3810*/  ISETP.GT.U32.AND P5, PT, R3, R50, PT ;  /* 0x000000320300720c */ /* 0x000fe20003fa4070 */
[----:B------:R-:W-:Y:S02]  /*3820*/  IMAD.MOV R47, RZ, RZ, -R47 ;  /* 0x000000ffff2f7224 */ /* 0x000fe400078e0a2f */
[----:B------:R-:W-:-:S04]  /*3830*/  IMAD.HI.U32 R5, R5, R98, RZ ;  /* 0x0000006205057227 */ /* 0x000fc800078e00ff */
[----:B------:R-:W-:Y:S01]  /*3840*/  @!P1 IMAD.MOV R92, RZ, RZ, -R92 ;  /* 0x000000ffff5c9224 */ /* 0x000fe200078e0a5c */
[C---:B------:R-:W-:Y:S01]  /*3850*/  ISETP.GT.U32.AND P1, PT, R3.reuse, R52, PT ;  /* 0x000000340300720c */ /* 0x040fe20003f24070 */
[C---:B------:R-:W-:Y:S02]  /*3860*/  IMAD R56, R3.reuse, R56, R66 ;  /* 0x0000003803387224 */ /* 0x040fe400078e0242 */
[----:B------:R-:W-:Y:S02]  /*3870*/  IMAD.MOV R46, RZ, RZ, -R46 ;  /* 0x000000ffff2e7224 */ /* 0x000fe400078e0a2e */
[----:B------:R-:W-:Y:S02]  /*3880*/  IMAD R66, R3, R47, R86 ;  /* 0x0000002f03427224 */ /* 0x000fe400078e0256 */
[----:B------:R-:W-:Y:S02]  /*3890*/  IMAD.MOV R5, RZ, RZ, -R5 ;  /* 0x000000ffff057224 */ /* 0x000fe400078e0a05 */
[----:B------:R-:W-:-:S02]  /*38a0*/  IMAD.MOV.U32 R86, RZ, RZ, R82 ;  /* 0x000000ffff567224 */ /* 0x000fc400078e0052 */
[C---:B------:R-:W-:Y:S02]  /*38b0*/  IMAD R82, R3.reuse, R46, R96 ;  /* 0x0000002e03527224 */ /* 0x040fe400078e0260 */
[C---:B------:R-:W-:Y:S01]  /*38c0*/  IMAD R96, R3.reuse, R5, R98 ;  /* 0x0000000503607224 */ /* 0x040fe200078e0262 */
[----:B------:R-:W-:Y:S01]  /*38d0*/  SHF.R.S32.HI R98, RZ, 0x6, R0 ;  /* 0x00000006ff627819 */ /* 0x000fe20000011400 */
[----:B------:R-:W-:Y:S01]  /*38e0*/  @!P4 IMAD.MOV R86, RZ, RZ, -R86 ;  /* 0x000000ffff56c224 */ /* 0x000fe200078e0a56 */
[C---:B------:R-:W-:Y:S01]  /*38f0*/  ISETP.GT.U32.AND P4, PT, R3.reuse, R48, PT ;  /* 0x000000300300720c */ /* 0x040fe20003f84070 */
[--C-:B------:R-:W-:Y:S01]  /*3900*/  @!P6 IMAD.IADD R54, R54, 0x1, -R3.reuse ;  /* 0x000000013636e824 */ /* 0x100fe200078e0a03 */
[C---:B------:R-:W-:Y:S01]  /*3910*/  ISETP.GT.U32.AND P6, PT, R3.reuse, R96, PT ;  /* 0x000000600300720c */ /* 0x040fe20003fc4070 */
[--C-:B------:R-:W-:Y:S01]  /*3920*/  @!P5 IMAD.IADD R50, R50, 0x1, -R3.reuse ;  /* 0x000000013232d824 */ /* 0x100fe200078e0a03 */
[----:B------:R-:W-:Y:S01]  /*3930*/  ISETP.GT.U32.AND P5, PT, R3, R82, PT ;  /* 0x000000520300720c */ /* 0x000fe20003fa4070 */
[--C-:B------:R-:W-:Y:S01]  /*3940*/  @!P1 IMAD.IADD R52, R52, 0x1, -R3.reuse ;  /* 0x0000000134349824 */ /* 0x100fe200078e0a03 */
[----:B------:R-:W-:Y:S01]  /*3950*/  ISETP.GE.AND P1, PT, R53, RZ, PT ;  /* 0x000000ff3500720c */ /* 0x000fe20003f26270 */
[----:B------:R-:W-:Y:S01]  /*3960*/  @!P0 IMAD.MOV R94, RZ, RZ, -R94 ;  /* 0x000000ffff5e8224 */ /* 0x000fe200078e0a5e */
[C---:B------:R-:W-:Y:S01]  /*3970*/  ISETP.GT.U32.AND P0, PT, R3.reuse, R56, PT ;  /* 0x000000380300720c */ /* 0x040fe20003f04070 */
[--C-:B------:R-:W-:Y:S01]  /*3980*/  @!P3 IMAD.IADD R14, R14, 0x1, -R3.reuse ;  /* 0x000000010e0eb824 */ /* 0x100fe200078e0a03 */
[----:B------:R-:W-:Y:S01]  /*3990*/  ISETP.GT.U32.AND P3, PT, R3, R66, PT ;  /* 0x000000420300720c */ /* 0x000fe20003f64070 */
[----:B------:R-:W-:Y:S01]  /*39a0*/  IMAD.SHL.U32 R5, R0, 0x2, RZ ;  /* 0x0000000200057824 */ /* 0x000fe200078e00ff */
[----:B------:R-:W-:Y:S01]  /*39b0*/  SGXT R98, R98, 0x1 ;  /* 0x000000016262781a */ /* 0x000fe20000000200 */
[--C-:B------:R-:W-:Y:S01]  /*39c0*/  @!P4 IMAD.IADD R48, R48, 0x1, -R3.reuse ;  /* 0x000000013030c824 */ /* 0x100fe200078e0a03 */
[----:B------:R-:W-:Y:S01]  /*39d0*/  ISETP.GE.AND P4, PT, R51, RZ, PT ;  /* 0x000000ff3300720c */ /* 0x000fe20003f86270 */
[--C-:B------:R-:W-:Y:S01]  /*39e0*/  @!P6 IMAD.IADD R96, R96, 0x1, -R3.reuse ;  /* 0x000000016060e824 */ /* 0x100fe200078e0a03 */
[----:B------:R-:W-:Y:S01]  /*39f0*/  LOP3.LUT R5, R5, 0x7e, RZ, 0xc0, !PT ;  /* 0x0000007e05057812 */ /* 0x000fe200078ec0ff */
[--C-:B------:R-:W-:Y:S01]  /*3a00*/  @!P5 IMAD.IADD R82, R82, 0x1, -R3.reuse ;  /* 0x000000015252d824 */ /* 0x100fe200078e0a03 */
[----:B------:R-:W-:Y:S01]  /*3a10*/  ISETP.GE.AND P5, PT, R59, RZ, PT ;  /* 0x000000ff3b00720c */ /* 0x000fe20003fa6270 */
[----:B------:R-:W-:Y:S01]  /*3a20*/  @!P1 IMAD.MOV R50, RZ, RZ, -R50 ;  /* 0x000000ffff329224 */ /* 0x000fe200078e0a32 */
[C---:B------:R-:W-:Y:S01]  /*3a30*/  ISETP.GT.U32.AND P1, PT, R3.reuse, R96, PT ;  /* 0x000000600300720c */ /* 0x040fe20003f24070 */
[----:B------:R-:W-:Y:S01]  /*3a40*/  IMAD.MOV.U32 R46, RZ, RZ, R14 ;  /* 0x000000ffff2e7224 */ /* 0x000fe200078e000e */
[----:B------:R-:W-:Y:S01]  /*3a50*/  ISETP.GT.U32.AND P6, PT, R3, R82, PT ;  /* 0x000000520300720c */ /* 0x000fe20003fc4070 */
[--C-:B------:R-:W-:Y:S01]  /*3a60*/  @!P0 IMAD.IADD R56, R56, 0x1, -R3.reuse ;  /* 0x0000000138388824 */ /* 0x100fe200078e0a03 */
[----:B------:R-:W-:Y:S01]  /*3a70*/  ISETP.GE.AND P0, PT, R55, RZ, PT ;  /* 0x000000ff3700720c */ /* 0x000fe20003f06270 */
[----:B------:R-:W-:Y:S01]  /*3a80*/  @!P3 IMAD.IADD R66, R66, 0x1, -R3 ;  /* 0x000000014242b824 */ /* 0x000fe200078e0a03 */
[----:B------:R-:W-:Y:S01]  /*3a90*/  ISETP.GE.AND P3, PT, R57, RZ, PT ;  /* 0x000000ff3900720c */ /* 0x000fe20003f66270 */
[----:B------:R-:W-:Y:S01]  /*3aa0*/  @!P2 IMAD.MOV R46, RZ, RZ, -R46 ;  /* 0x000000ffff2ea224 */ /* 0x000fe200078e0a2e */
[C---:B------:R-:W-:Y:S01]  /*3ab0*/  ISETP.GT.U32.AND P2, PT, R3.reuse, R56, PT ;  /* 0x000000380300720c */ /* 0x040fe20003f44070 */
[----:B------:R-:W-:Y:S01]  /*3ac0*/  @!P4 IMAD.MOV R48, RZ, RZ, -R48 ;  /* 0x000000ffff30c224 */ /* 0x000fe200078e0a30 */
[----:B------:R-:W-:-:S02]  /*3ad0*/  ISETP.GT.U32.AND P4, PT, R3, R66, PT ;  /* 0x000000420300720c */ /* 0x000fc40003f84070 */
[----:B------:R-:W-:Y:S01]  /*3ae0*/  LOP3.LUT R14, R0, 0x40, RZ, 0xc0, !PT ;  /* 0x00000040000e7812 */ /* 0x000fe200078ec0ff */
[--C-:B------:R-:W-:Y:S01]  /*3af0*/  @!P1 IMAD.IADD R96, R96, 0x1, -R3.reuse ;  /* 0x0000000160609824 */ /* 0x100fe200078e0a03 */
[----:B------:R-:W-:Y:S01]  /*3b00*/  ISETP.NE.AND P1, PT, R153, RZ, PT ;  /* 0x000000ff9900720c */ /* 0x000fe20003f25270 */
[--C-:B------:R-:W-:Y:S01]  /*3b10*/  @!P6 IMAD.IADD R82, R82, 0x1, -R3.reuse ;  /* 0x000000015252e824 */ /* 0x100fe200078e0a03 */
[----:B------:R-:W-:Y:S01]  /*3b20*/  ISETP.GE.AND P6, PT, R4, RZ, PT ;  /* 0x000000ff0400720c */ /* 0x000fe20003fc6270 */
[----:B------:R-:W-:Y:S01]  /*3b30*/  @!P0 IMAD.MOV R52, RZ, RZ, -R52 ;  /* 0x000000ffff348224 */ /* 0x000fe200078e0a34 */
[----:B------:R-:W-:Y:S01]  /*3b40*/  LOP3.LUT R153, RZ, R153, RZ, 0x33, !PT ;  /* 0x00000099ff997212 */ /* 0x000fe200078e33ff */
[----:B------:R-:W-:Y:S02]  /*3b50*/  @!P3 IMAD.MOV R54, RZ, RZ, -R54 ;  /* 0x000000ffff36b224 */ /* 0x000fe400078e0a36 */
[--C-:B------:R-:W-:Y:S01]  /*3b60*/  @!P2 IMAD.IADD R56, R56, 0x1, -R3.reuse ;  /* 0x000000013838a824 */ /* 0x100fe200078e0a03 */
[----:B------:R-:W-:Y:S01]  /*3b70*/  SEL R46, R153, R46, !P1 ;  /* 0x0000002e992e7207 */ /* 0x000fe20004800000 */
[----:B------:R-:W-:Y:S01]  /*3b80*/  @!P4 IMAD.IADD R66, R66, 0x1, -R3 ;  /* 0x000000014242c824 */ /* 0x000fe200078e0a03 */
[----:B------:R-:W-:Y:S01]  /*3b90*/  ISETP.GE.AND P2, PT, R61, RZ, PT ;  /* 0x000000ff3d00720c */ /* 0x000fe20003f46270 */
[----:B------:R-:W-:Y:S01]  /*3ba0*/  @!P5 IMAD.MOV R56, RZ, RZ, -R56 ;  /* 0x000000ffff38d224 */ /* 0x000fe200078e0a38 */
[----:B------:R-:W-:Y:S01]  /*3bb0*/  ISETP.GE.AND P4, PT, R49, RZ, PT ;  /* 0x000000ff3100720c */ /* 0x000fe20003f86270 */
[----:B------:R-:W-:Y:S01]  /*3bc0*/  IMAD R46, R46, UR5, RZ ;  /* 0x000000052e2e7c24 */ /* 0x000fe2000f8e02ff */
[C---:B------:R-:W-:Y:S01]  /*3bd0*/  SEL R3, R153.reuse, R8, !P1 ;  /* 0x0000000899037207 */ /* 0x040fe20004800000 */
[----:B------:R-:W-:Y:S01]  /*3be0*/  @!P6 IMAD.MOV R96, RZ, RZ, -R96 ;  /* 0x000000ffff60e224 */ /* 0x000fe200078e0a60 */
[----:B------:R-:W-:Y:S01]  /*3bf0*/  LEA R8, P0, R2, UR6, 0x1 ;  /* 0x0000000602087c11 */ /* 0x000fe2000f8008ff */
[----:B------:R-:W-:Y:S01]  /*3c00*/  IMAD R14, R14, 0x40, R5 ;  /* 0x000000400e0e7824 */ /* 0x000fe200078e0205 */
[----:B------:R-:W-:Y:S01]  /*3c10*/  SEL R6, R153, R6, !P1 ;  /* 0x0000000699067207 */ /* 0x000fe20004800000 */
[----:B------:R-:W-:Y:S01]  /*3c20*/  IMAD R3, R3, UR5, RZ ;  /* 0x0000000503037c24 */ /* 0x000fe2000f8e02ff */
[----:B------:R-:W-:-:S02]  /*3c30*/  SEL R9, R153, R9, !P1 ;  /* 0x0000000999097207 */ /* 0x000fc40004800000 */
[----:B------:R-:W-:Y:S01]  /*3c40*/  LEA.HI.X.SX32 R2, R2, UR7, 0x1, P0 ;  /* 0x0000000702027c11 */ /* 0x000fe200080f0eff */
[----:B------:R-:W-:Y:S01]  /*3c50*/  ULDC.64 UR6, c[0x0][0x218] ;  /* 0x0000860000067ab9 */ /* 0x000fe20000000a00 */
[----:B------:R-:W-:Y:S01]  /*3c60*/  IMAD R6, R6, UR5, RZ ;  /* 0x0000000506067c24 */ /* 0x000fe2000f8e02ff */
[----:B------:R-:W-:Y:S01]  /*3c70*/  LEA R4, P6, R46, UR6, 0x1 ;  /* 0x000000062e047c11 */ /* 0x000fe2000f8c08ff */
[----:B------:R-:W-:Y:S01]  /*3c80*/  IMAD R9, R9, UR5, RZ ;  /* 0x0000000509097c24 */ /* 0x000fe2000f8e02ff */
[C---:B------:R-:W-:Y:S01]  /*3c90*/  SEL R10, R153.reuse, R10, !P1 ;  /* 0x0000000a990a7207 */ /* 0x040fe20004800000 */
[----:B------:R-:W-:Y:S01]  /*3ca0*/  @!P2 IMAD.MOV R66, RZ, RZ, -R66 ;  /* 0x000000ffff42a224 */ /* 0x000fe200078e0a42 */
[C---:B------:R-:W-:Y:S01]  /*3cb0*/  SEL R12, R153.reuse, R12, !P1 ;  /* 0x0000000c990c7207 */ /* 0x040fe20004800000 */
[----:B------:R-:W-:Y:S01]  /*3cc0*/  @!P4 IMAD.MOV R82, RZ, RZ, -R82 ;  /* 0x000000ffff52c224 */ /* 0x000fe200078e0a52 */
[----:B------:R-:W-:Y:S01]  /*3cd0*/  LEA R47, P5, R6, UR6, 0x1 ;  /* 0x00000006062f7c11 */ /* 0x000fe2000f8a08ff */
[----:B------:R0:W-:Y:S01]  /*3ce0*/  STL [R1+0x224], R4 ;  /* 0x0002240401007387 */ /* 0x0001e20000100800 */
[----:B------:R-:W-:Y:S01]  /*3cf0*/  IMAD R10, R10, UR5, RZ ;  /* 0x000000050a0a7c24 */ /* 0x000fe2000f8e02ff */
[C---:B------:R-:W-:Y:S01]  /*3d00*/  SEL R13, R153.reuse, R13, !P1 ;  /* 0x0000000d990d7207 */ /* 0x040fe20004800000 */
[----:B------:R-:W-:Y:S01]  /*3d10*/  IMAD R12, R12, UR5, RZ ;  /* 0x000000050c0c7c24 */ /* 0x000fe2000f8e02ff */
[C---:B------:R-:W-:Y:S01]  /*3d20*/  SEL R15, R153.reuse, R15, !P1 ;  /* 0x0000000f990f7207 */ /* 0x040fe20004800000 */
[----:B------:R1:W-:Y:S01]  /*3d30*/  STL [R1+0x2cc], R47 ;  /* 0x0002cc2f01007387 */ /* 0x0003e20000100800 */
[----:B------:R-:W-:Y:S01]  /*3d40*/  SEL R11, R153, R11, !P1 ;  /* 0x0000000b990b7207 */ /* 0x000fe20004800000 */
[----:B------:R-:W-:Y:S01]  /*3d50*/  IMAD R13, R13, UR5, RZ ;  /* 0x000000050d0d7c24 */ /* 0x000fe2000f8e02ff */
[----:B------:R-:W-:Y:S01]  /*3d60*/  SEL R16, R153, R16, !P1 ;  /* 0x0000001099107207 */ /* 0x000fe20004800000 */
[----:B------:R-:W-:Y:S01]  /*3d70*/  IMAD R15, R15, UR5, RZ ;  /* 0x000000050f0f7c24 */ /* 0x000fe2000f8e02ff */
[----:B0-----:R-:W-:Y:S01]  /*3d80*/  LEA R4, P2, R9, UR6, 0x1 ;  /* 0x0000000609047c11 */ /* 0x001fe2000f8408ff */
[----:B------:R-:W-:Y:S01]  /*3d90*/  IMAD R11, R11, UR5, RZ ;  /* 0x000000050b0b7c24 */ /* 0x000fe2000f8e02ff */
[C---:B------:R-:W-:Y:S01]  /*3da0*/  SEL R17, R153.reuse, R17, !P1 ;  /* 0x0000001199117207 */ /* 0x040fe20004800000 */
[----:B------:R-:W-:Y:S01]  /*3db0*/  IMAD R16, R16, UR5, RZ ;  /* 0x0000000510107c24 */ /* 0x000fe2000f8e02ff */
[C---:B------:R-:W-:Y:S01]  /*3dc0*/  SEL R18, R153.reuse, R18, !P1 ;  /* 0x0000001299127207 */ /* 0x040fe20004800000 */
[----:B------:R0:W-:Y:S01]  /*3dd0*/  STL [R1+0x22c], R4 ;  /* 0x00022c0401007387 */ /* 0x0001e20000100800 */
[----:B------:R-:W-:Y:S01]  /*3de0*/  SEL R19, R153, R19, !P1 ;  /* 0x0000001399137207 */ /* 0x000fe20004800000 */
[----:B------:R-:W-:Y:S01]  /*3df0*/  IMAD R17, R17, UR5, RZ ;  /* 0x0000000511117c24 */ /* 0x000fe2000f8e02ff */
[C---:B------:R-:W-:Y:S01]  /*3e00*/  SEL R20, R153.reuse, R20, !P1 ;  /* 0x0000001499147207 */ /* 0x040fe20004800000 */
[----:B------:R-:W-:Y:S01]  /*3e10*/  IMAD R18, R18, UR5, RZ ;  /* 0x0000000512127c24 */ /* 0x000fe2000f8e02ff */
        /* <DEDUP_REMOVED lines=98> */
[----:B------:R-:W-:Y:S01]  /*4440*/  SEL R96, R153, R96, !P1 ;  /* 0x0000006099607207 */ /* 0x000fe20004800000 */
[----:B------:R-:W-:Y:S01]  /*4450*/  IMAD R66, R66, UR5, RZ ;  /* 0x0000000542427c24 */ /* 0x000fe2000f8e02ff */
[----:B-1----:R-:W-:Y:S01]  /*4460*/  LEA R47, P1, R10, UR6, 0x1 ;  /* 0x000000060a2f7c11 */ /* 0x002fe2000f8208ff */
[----:B------:R-:W-:Y:S01]  /*4470*/  IMAD R82, R82, UR5, RZ ;  /* 0x0000000552527c24 */ /* 0x000fe2000f8e02ff */
[----:B0-----:R-:W-:Y:S01]  /*4480*/  LEA R4, P4, R12, UR6, 0x1 ;  /* 0x000000060c047c11 */ /* 0x001fe2000f8808ff */
[----:B------:R-:W-:Y:S01]  /*4490*/  IMAD R96, R96, UR5, RZ ;  /* 0x0000000560607c24 */ /* 0x000fe2000f8e02ff */
[----:B------:R-:W-:Y:S01]  /*44a0*/  LEA R220, P3, R3, UR6, 0x1 ;  /* 0x0000000603dc7c11 */ /* 0x000fe2000f8608ff */
[----:B------:R-:W-:Y:S01]  /*44b0*/  STL [R1+0x2d0], R47 ;  /* 0x0002d02f01007387 */ /* 0x000fe20000100800 */
[----:B------:R-:W-:Y:S01]  /*44c0*/  LEA.HI.X.SX32 R219, R46, UR7, 0x1, P6 ;  /* 0x000000072edb7c11 */ /* 0x000fe2000b0f0eff */
[----:B------:R-:W-:Y:S01]  /*44d0*/  UMOV UR5, URZ ;  /* 0x0000003f00057c82 */ /* 0x000fe20008000000 */
[----:B------:R-:W-:Y:S01]  /*44e0*/  LEA R46, P6, R13, UR6, 0x1 ;  /* 0x000000060d2e7c11 */ /* 0x000fe2000f8c08ff */
[----:B------:R0:W-:Y:S01]  /*44f0*/  STL [R1+0x234], R4 ;  /* 0x0002340401007387 */ /* 0x0001e20000100800 */
[----:B------:R-:W-:Y:S01]  /*4500*/  LEA.HI.X.SX32 R197, R3, UR7, 0x1, P3 ;  /* 0x0000000703c57c11 */ /* 0x000fe200098f0eff */
[----:B------:R-:W-:Y:S01]  /*4510*/  UIADD3.X UR9, UR5, 0x40000040, URZ, UP0, !UPT ;  /* 0x4000004005097890 */ /* 0x000fe200087fe43f */
[----:B------:R-:W-:Y:S01]  /*4520*/  LEA R3, P3, R15, UR6, 0x1 ;  /* 0x000000060f037c11 */ /* 0x000fe2000f8608ff */
[----:B------:R1:W-:Y:S01]  /*4530*/  STL [R1+0x2d4], R46 ;  /* 0x0002d42e01007387 */ /* 0x0003e20000100800 */
[----:B------:R-:W-:Y:S01]  /*4540*/  LEA.HI.X.SX32 R221, R9, UR7, 0x1, P2 ;  /* 0x0000000709dd7c11 */ /* 0x000fe200090f0eff */
[----:B------:R-:W-:Y:S01]  /*4550*/  UIADD3.64 UR16, UR8, 0x80, URZ ;  /* 0x0000008008107897 */ /* 0x000fe2000fffe03f */
[----:B------:R-:W-:Y:S01]  /*4560*/  LEA R222, P0, R11, UR6, 0x1 ;  /* 0x000000060bde7c11 */ /* 0x000fe2000f8008ff */
[----:B------:R-:W-:Y:S01]  /*4570*/  UIADD3.64 UR20, UR8, 0x100, URZ ;  /* 0x0000010008147897 */ /* 0x000fe2000fffe03f */
[----:B------:R-:W-:-:S02]  /*4580*/  LEA.HI.X.SX32 R223, R12, UR7, 0x1, P4 ;  /* 0x000000070cdf7c11 */ /* 0x000fc4000a0f0eff */
[----:B0-----:R-:W-:Y:S02]  /*4590*/  LEA.HI.X.SX32 R4, R6, UR7, 0x1, P5 ;  /* 0x0000000706047c11 */ /* 0x001fe4000a8f0eff */
[----:B------:R-:W-:Y:S02]  /*45a0*/  LEA.HI.X.SX32 R198, R11, UR7, 0x1, P0 ;  /* 0x000000070bc67c11 */ /* 0x000fe400080f0eff */
[----:B-1----:R-:W-:Y:S02]  /*45b0*/  CS2R R46, SRZ ;  /* 0x00000000002e7805 */ /* 0x002fe4000001ff00 */
[C---:B------:R-:W-:Y:S01]  /*45c0*/  LEA R224, P5, R48.reuse, UR6, 0x1 ;  /* 0x0000000630e07c11 */ /* 0x040fe2000f8a08ff */
[----:B------:R0:W-:Y:S01]  /*45d0*/  STL [R1+0x228], R4 ;  /* 0x0002280401007387 */ /* 0x0001e20000100800 */
[----:B------:R-:W-:Y:S02]  /*45e0*/  LEA.HI.X.SX32 R225, R15, UR7, 0x1, P3 ;  /* 0x000000070fe17c11 */ /* 0x000fe400098f0eff */
[----:B------:R-:W-:Y:S01]  /*45f0*/  LEA.HI.X.SX32 R199, R48, UR7, 0x1, P5 ;  /* 0x0000000730c77c11 */ /* 0x000fe2000a8f0eff */
[----:B------:R1:W-:Y:S01]  /*4600*/  STL [R1+0x23c], R3 ;  /* 0x00023c0301007387 */ /* 0x0003e20000100800 */
[----:B------:R-:W-:-:S02]  /*4610*/  LOP3.LUT R9, R14, 0x10, RZ, 0x3c, !PT ;  /* 0x000000100e097812 */ /* 0x000fc400078e3cff */
[----:B------:R-:W-:Y:S02]  /*4620*/  CS2R R48, SRZ ;  /* 0x0000000000307805 */ /* 0x000fe4000001ff00 */
[----:B------:R-:W-:Y:S02]  /*4630*/  LOP3.LUT R5, R5, 0x90, R98, 0x78, !PT ;  /* 0x0000009005057812 */ /* 0x000fe400078e7862 */
[----:B------:R-:W-:Y:S02]  /*4640*/  CS2R R98, SRZ ;  /* 0x0000000000627805 */ /* 0x000fe4000001ff00 */
[----:B0-----:R-:W-:Y:S02]  /*4650*/  LEA R4, P2, R16, UR6, 0x1 ;  /* 0x0000000610047c11 */ /* 0x001fe4000f8408ff */
[----:B-1----:R-:W-:-:S03]  /*4660*/  LEA.HI.X.SX32 R3, R10, UR7, 0x1, P1 ;  /* 0x000000070a037c11 */ /* 0x002fc600088f0eff */
[----:B------:R0:W-:Y:S01]  /*4670*/  STL [R1+0x2d8], R4 ;  /* 0x0002d80401007387 */ /* 0x0001e20000100800 */
[C---:B------:R-:W-:Y:S02]  /*4680*/  LEA R226, P1, R17.reuse, UR6, 0x1 ;  /* 0x0000000611e27c11 */ /* 0x040fe4000f8208ff */
[----:B------:R-:W-:Y:S01]  /*4690*/  LOP3.LUT R10, R14, 0x30, RZ, 0x3c, !PT ;  /* 0x000000300e0a7812 */ /* 0x000fe200078e3cff */
[----:B------:R1:W-:Y:S01]  /*46a0*/  STL [R1+0x230], R3 ;  /* 0x0002300301007387 */ /* 0x0003e20000100800 */
[----:B------:R-:W-:Y:S02]  /*46b0*/  LEA.HI.X.SX32 R200, R17, UR7, 0x1, P1 ;  /* 0x0000000711c87c11 */ /* 0x000fe400088f0eff */
[----:B0-----:R-:W-:Y:S02]  /*46c0*/  LEA R4, P4, R19, UR6, 0x1 ;  /* 0x0000000613047c11 */ /* 0x001fe4000f8808ff */
[----:B-1----:R-:W-:-:S04]  /*46d0*/  LEA R3, P0, R18, UR6, 0x1 ;  /* 0x0000000612037c11 */ /* 0x002fc8000f8008ff */
[----:B------:R-:W-:Y:S01]  /*46e0*/  LEA.HI.X.SX32 R227, R18, UR7, 0x1, P0 ;  /* 0x0000000712e37c11 */ /* 0x000fe200080f0eff */
[----:B------:R0:W-:Y:S04]  /*46f0*/  STL [R1+0x244], R3 ;  /* 0x0002440301007387 */ /* 0x0001e80000100800 */
[----:B------:R1:W-:Y:S01]  /*4700*/  STL [R1+0x2dc], R4 ;  /* 0x0002dc0401007387 */ /* 0x0003e20000100800 */
[----:B0-----:R-:W-:Y:S02]  /*4710*/  LEA.HI.X.SX32 R3, R13, UR7, 0x1, P6 ;  /* 0x000000070d037c11 */ /* 0x001fe4000b0f0eff */
[----:B------:R-:W-:Y:S02]  /*4720*/  LEA R228, P6, R20, UR6, 0x1 ;  /* 0x0000000614e47c11 */ /* 0x000fe4000f8c08ff */
[----:B-1----:R-:W-:Y:S01]  /*4730*/  LEA R4, P3, R50, UR6, 0x1 ;  /* 0x0000000632047c11 */ /* 0x002fe2000f8608ff */
[----:B------:R0:W-:Y:S01]  /*4740*/  STL [R1+0x238], R3 ;  /* 0x0002380301007387 */ /* 0x0001e20000100800 */
[----:B------:R-:W-:-:S02]  /*4750*/  LEA.HI.X.SX32 R201, R20, UR7, 0x1, P6 ;  /* 0x0000000714c97c11 */ /* 0x000fc4000b0f0eff */
[----:B0-----:R-:W-:-:S04]  /*4760*/  LEA R3, P5, R21, UR6, 0x1 ;  /* 0x0000000615037c11 */ /* 0x001fc8000f8a08ff */
        /* <DEDUP_REMOVED lines=8> */
[----:B------:R-:W-:-:S04]  /*47f0*/  LEA R235, P2, R52, UR6, 0x1 ;  /* 0x0000000634eb7c11 */ /* 0x000fc8000f8408ff */
[----:B------:R-:W-:Y:S02]  /*4800*/  LEA.HI.X.SX32 R205, R52, UR7, 0x1, P2 ;  /* 0x0000000734cd7c11 */ /* 0x000fe400090f0eff */
[----:B------:R-:W-:Y:S02]  /*4810*/  CS2R R52, SRZ ;  /* 0x0000000000347805 */ /* 0x000fe4000001ff00 */
[----:B0-----:R-:W-:-:S04]  /*4820*/  LEA R3, P1, R23, UR6, 0x1 ;  /* 0x0000000617037c11 */ /* 0x001fc8000f8208ff */
[----:B------:R-:W-:Y:S01]  /*4830*/  LEA.HI.X.SX32 R231, R23, UR7, 0x1, P1 ;  /* 0x0000000717e77c11 */ /* 0x000fe200088f0eff */
[----:B------:R0:W-:Y:S01]  /*4840*/  STL [R1+0x254], R3 ;  /* 0x0002540301007387 */ /* 0x0001e20000100800 */
[----:B------:R-:W-:-:S03]  /*4850*/  LEA R236, P1, R29, UR6, 0x1 ;  /* 0x000000061dec7c11 */ /* 0x000fc6000f8208ff */
[----:B------:R1:W-:Y:S01]  /*4860*/  STL [R1+0x2e4], R4 ;  /* 0x0002e40401007387 */ /* 0x0003e20000100800 */
[----:B------:R-:W-:Y:S02]  /*4870*/  LEA.HI.X.SX32 R206, R29, UR7, 0x1, P1 ;  /* 0x000000071dce7c11 */ /* 0x000fe400088f0eff */
[----:B------:R-:W-:Y:S02]  /*4880*/  LEA R241, P1, R54, UR6, 0x1 ;  /* 0x0000000636f17c11 */ /* 0x000fe4000f8208ff */
[----:B0-----:R-:W-:Y:S02]  /*4890*/  LEA.HI.X.SX32 R3, R19, UR7, 0x1, P4 ;  /* 0x0000000713037c11 */ /* 0x001fe4000a0f0eff */
[----:B------:R-:W-:Y:S02]  /*48a0*/  LEA R232, P4, R25, UR6, 0x1 ;  /* 0x0000000619e87c11 */ /* 0x000fe4000f8808ff */
[----:B-1----:R-:W-:Y:S01]  /*48b0*/  LEA R4, P5, R27, UR6, 0x1 ;  /* 0x000000061b047c11 */ /* 0x002fe2000f8a08ff */
[----:B------:R0:W-:Y:S01]  /*48c0*/  STL [R1+0x248], R3 ;  /* 0x0002480301007387 */ /* 0x0001e20000100800 */
[----:B------:R-:W-:-:S02]  /*48d0*/  LEA.HI.X.SX32 R203, R25, UR7, 0x1, P4 ;  /* 0x0000000719cb7c11 */ /* 0x000fc4000a0f0eff */
[----:B------:R-:W-:Y:S02]  /*48e0*/  LEA.HI.X.SX32 R209, R54, UR7, 0x1, P1 ;  /* 0x0000000736d17c11 */ /* 0x000fe400088f0eff */
[----:B------:R-:W-:Y:S02]  /*48f0*/  CS2R R54, SRZ ;  /* 0x0000000000367805 */ /* 0x000fe4000001ff00 */
[----:B0-----:R-:W-:-:S04]  /*4900*/  LEA R3, P6, R26, UR6, 0x1 ;  /* 0x000000061a037c11 */ /* 0x001fc8000f8c08ff */
[----:B------:R-:W-:Y:S01]  /*4910*/  LEA.HI.X.SX32 R233, R26, UR7, 0x1, P6 ;  /* 0x000000071ae97c11 */ /* 0x000fe2000b0f0eff */
[----:B------:R0:W-:Y:S04]  /*4920*/  STL [R1+0x25c], R3 ;  /* 0x00025c0301007387 */ /* 0x0001e80000100800 */
[----:B------:R1:W-:Y:S01]  /*4930*/  STL [R1+0x2e8], R4 ;  /* 0x0002e80401007387 */ /* 0x0003e20000100800 */
[----:B0-----:R-:W-:Y:S02]  /*4940*/  LEA.HI.X.SX32 R3, R50, UR7, 0x1, P3 ;  /* 0x0000000732037c11 */ /* 0x001fe400098f0eff */
[----:B------:R-:W-:Y:S02]  /*4950*/  CS2R R50, SRZ ;  /* 0x0000000000327805 */ /* 0x000fe4000001ff00 */
[----:B------:R-:W-:-:S02]  /*4960*/  LEA R234, P3, R28, UR6, 0x1 ;  /* 0x000000061cea7c11 */ /* 0x000fc4000f8608ff */
[----:B-1----:R-:W-:Y:S01]  /*4970*/  LEA R4, P6, R32, UR6, 0x1 ;  /* 0x0000000620047c11 */ /* 0x002fe2000f8c08ff */
[----:B------:R0:W-:Y:S01]  /*4980*/  STL [R1+0x250], R3 ;  /* 0x0002500301007387 */ /* 0x0001e20000100800 */
[----:B------:R-:W-:Y:S02]  /*4990*/  LEA.HI.X.SX32 R204, R28, UR7, 0x1, P3 ;  /* 0x000000071ccc7c11 */ /* 0x000fe400098f0eff */
[----:B------:R-:W-:Y:S02]  /*49a0*/  CS2R R28, SRZ ;  /* 0x00000000001c7805 */ /* 0x000fe4000001ff00 */
[----:B0-----:R-:W-:Y:S02]  /*49b0*/  LEA.HI.X.SX32 R3, R24, UR7, 0x1, P0 ;  /* 0x0000000718037c11 */ /* 0x001fe400080f0eff */
[----:B------:R-:W-:Y:S02]  /*49c0*/  CS2R R24, SRZ ;  /* 0x0000000000187805 */ /* 0x000fe4000001ff00 */
[C---:B------:R-:W-:Y:S01]  /*49d0*/  LEA R237, P0, R30.reuse, UR6, 0x1 ;  /* 0x000000061eed7c11 */ /* 0x040fe2000f8008ff */
[----:B------:R0:W-:Y:S03]  /*49e0*/  STL [R1+0x258], R3 ;  /* 0x0002580301007387 */ /* 0x0001e60000100800 */
[----:B------:R-:W-:-:S02]  /*49f0*/  LEA.HI.X.SX32 R207, R30, UR7, 0x1, P0 ;  /* 0x000000071ecf7c11 */ /* 0x000fc400080f0eff */
[----:B0-----:R-:W-:-:S04]  /*4a00*/  LEA R3, P4, R31, UR6, 0x1 ;  /* 0x000000061f037c11 */ /* 0x001fc8000f8808ff */
[----:B------:R-:W-:Y:S01]  /*4a10*/  LEA.HI.X.SX32 R238, R31, UR7, 0x1, P4 ;  /* 0x000000071fee7c11 */ /* 0x000fe2000a0f0eff */
[----:B------:R0:W-:Y:S01]  /*4a20*/  STL [R1+0x264], R3 ;  /* 0x0002640301007387 */ /* 0x0001e20000100800 */
[----:B------:R-:W-:-:S03]  /*4a30*/  CS2R R30, SRZ ;  /* 0x00000000001e7805 */ /* 0x000fc6000001ff00 */
[----:B------:R1:W-:Y:S01]  /*4a40*/  STL [R1+0x2ec], R4 ;  /* 0x0002ec0401007387 */ /* 0x0003e20000100800 */
[----:B0-----:R-:W-:Y:S02]  /*4a50*/  LEA.HI.X.SX32 R3, R27, UR7, 0x1, P5 ;  /* 0x000000071b037c11 */ /* 0x001fe4000a8f0eff */
[----:B------:R-:W-:Y:S02]  /*4a60*/  CS2R R26, SRZ ;  /* 0x00000000001a7805 */ /* 0x000fe4000001ff00 */
[C---:B------:R-:W-:Y:S02]  /*4a70*/  LEA R239, P5, R33.reuse, UR6, 0x1 ;  /* 0x0000000621ef7c11 */ /* 0x040fe4000f8a08ff */
[C---:B-1----:R-:W-:Y:S01]  /*4a80*/  LEA R4, P3, R34.reuse, UR6, 0x1 ;  /* 0x0000000622047c11 */ /* 0x042fe2000f8608ff */
[----:B------:R0:W-:Y:S01]  /*4a90*/  STL [R1+0x260], R3 ;  /* 0x0002600301007387 */ /* 0x0001e20000100800 */
[----:B------:R-:W-:Y:S02]  /*4aa0*/  LEA.HI.X.SX32 R208, R33, UR7, 0x1, P5 ;  /* 0x0000000721d07c11 */ /* 0x000fe4000a8f0eff */
[----:B------:R-:W-:Y:S01]  /*4ab0*/  LEA.HI.X.SX32 R240, R34, UR7, 0x1, P3 ;  /* 0x0000000722f07c11 */ /* 0x000fe200098f0eff */
[----:B------:R1:W-:Y:S01]  /*4ac0*/  STL [R1+0x26c], R4 ;  /* 0x00026c0401007387 */ /* 0x0003e20000100800 */
[----:B0-----:R-:W-:-:S02]  /*4ad0*/  LEA R3, P2, R35, UR6, 0x1 ;  /* 0x0000000623037c11 */ /* 0x001fc4000f8408ff */
[----:B-1----:R-:W-:-:S03]  /*4ae0*/  LEA R4, P4, R37, UR6, 0x1 ;  /* 0x0000000625047c11 */ /* 0x002fc6000f8808ff */
[----:B------:R0:W-:Y:S02]  /*4af0*/  STL [R1+0x2f0], R3 ;  /* 0x0002f00301007387 */ /* 0x0001e40000100800 */
        /* <DEDUP_REMOVED lines=18> */
[----:B-1----:R-:W-:Y:S01]  /*4c20*/  LEA R4, P0, R56, UR6, 0x1 ;  /* 0x0000000638047c11 */ /* 0x002fe2000f8008ff */
[----:B------:R0:W-:Y:S01]  /*4c30*/  STL [R1+0x270], R3 ;  /* 0x0002700301007387 */ /* 0x0001e20000100800 */
[----:B------:R-:W-:Y:S02]  /*4c40*/  LEA.HI.X.SX32 R211, R41, UR7, 0x1, P2 ;  /* 0x0000000729d37c11 */ /* 0x000fe400090f0eff */
        /* <DEDUP_REMOVED lines=11> */
[----:B0-----:R-:W-:-:S04]  /*4d00*/  LEA R3, P6, R44, UR6, 0x1 ;  /* 0x000000062c037c11 */ /* 0x001fc8000f8c08ff */
[----:B------:R-:W-:Y:S01]  /*4d10*/  LEA.HI.X.SX32 R248, R44, UR7, 0x1, P6 ;  /* 0x000000072cf87c11 */ /* 0x000fe2000b0f0eff */
[----:B------:R0:W-:Y:S01]  /*4d20*/  STL [R1+0x28c], R3 ;  /* 0x00028c0301007387 */ /* 0x0001e20000100800 */
[----:B------:R-:W-:-:S03]  /*4d30*/  LEA R6, P6, R68, UR6, 0x1 ;  /* 0x0000000644067c11 */ /* 0x000fc6000f8c08ff */
[----:B------:R1:W-:Y:S01]  /*4d40*/  STL [R1+0x300], R4 ;  /* 0x0003000401007387 */ /* 0x0003e20000100800 */
[----:B0-----:R-:W-:Y:S02]  /*4d50*/  LEA.HI.X.SX32 R3, R40, UR7, 0x1, P3 ;  /* 0x0000000728037c11 */ /* 0x001fe400098f0eff */
[----:B------:R-:W-:Y:S02]  /*4d60*/  CS2R R40, SRZ ;  /* 0x0000000000287805 */ /* 0x000fe4000001ff00 */
[----:B------:R-:W-:Y:S02]  /*4d70*/  LEA R249, P3, R58, UR6, 0x1 ;  /* 0x000000063af97c11 */ /* 0x000fe4000f8608ff */
[----:B-1----:R-:W-:Y:S01]  /*4d80*/  LEA R4, P1, R62, UR6, 0x1 ;  /* 0x000000063e047c11 */ /* 0x002fe2000f8208ff */
[----:B------:R0:W-:Y:S01]  /*4d90*/  STL [R1+0x280], R3 ;  /* 0x0002800301007387 */ /* 0x0001e20000100800 */
[----:B------:R-:W-:Y:S02]  /*4da0*/  LEA.HI.X.SX32 R213, R58, UR7, 0x1, P3 ;  /* 0x000000073ad57c11 */ /* 0x000fe400098f0eff */
[----:B------:R-:W-:-:S02]  /*4db0*/  CS2R R58, SRZ ;  /* 0x00000000003a7805 */ /* 0x000fc4000001ff00 */
[----:B0-----:R-:W-:-:S04]  /*4dc0*/  LEA R3, P2, R60, UR6, 0x1 ;  /* 0x000000063c037c11 */ /* 0x001fc8000f8408ff */
[----:B------:R-:W-:Y:S01]  /*4dd0*/  LEA.HI.X.SX32 R250, R60, UR7, 0x1, P2 ;  /* 0x000000073cfa7c11 */ /* 0x000fe200090f0eff */
[----:B------:R0:W-:Y:S01]  /*4de0*/  STL [R1+0x294], R3 ;  /* 0x0002940301007387 */ /* 0x0001e20000100800 */
[----:B------:R-:W-:-:S03]  /*4df0*/  CS2R R60, SRZ ;  /* 0x00000000003c7805 */ /* 0x000fc6000001ff00 */
[----:B------:R-:W-:Y:S01]  /*4e00*/  STL [R1+0x304], R4 ;  /* 0x0003040401007387 */ /* 0x000fe20000100800 */
[----:B0-----:R-:W-:Y:S02]  /*4e10*/  LEA.HI.X.SX32 R3, R56, UR7, 0x1, P0 ;  /* 0x0000000738037c11 */ /* 0x001fe400080f0eff */
[----:B------:R-:W-:Y:S02]  /*4e20*/  CS2R R56, SRZ ;  /* 0x0000000000387805 */ /* 0x000fe4000001ff00 */
[C---:B------:R-:W-:Y:S01]  /*4e30*/  LEA R251, P0, R64.reuse, UR6, 0x1 ;  /* 0x0000000640fb7c11 */ /* 0x040fe2000f8008ff */
[----:B------:R0:W-:Y:S03]  /*4e40*/  STL [R1+0x288], R3 ;  /* 0x0002880301007387 */ /* 0x0001e60000100800 */
[----:B------:R-:W-:Y:S02]  /*4e50*/  LEA.HI.X.SX32 R214, R64, UR7, 0x1, P0 ;  /* 0x0000000740d67c11 */ /* 0x000fe400080f0eff */
[----:B------:R-:W-:-:S02]  /*4e60*/  CS2R R64, SRZ ;  /* 0x0000000000407805 */ /* 0x000fc4000001ff00 */
[----:B0-----:R-:W-:-:S04]  /*4e70*/  LEA R3, P4, R66, UR6, 0x1 ;  /* 0x0000000642037c11 */ /* 0x001fc8000f8808ff */
[----:B------:R-:W-:Y:S01]  /*4e80*/  LEA.HI.X.SX32 R252, R66, UR7, 0x1, P4 ;  /* 0x0000000742fc7c11 */ /* 0x000fe2000a0f0eff */
[----:B------:R0:W-:Y:S01]  /*4e90*/  STL [R1+0x29c], R3 ;  /* 0x00029c0301007387 */ /* 0x0001e20000100800 */
[----:B------:R-:W-:-:S03]  /*4ea0*/  CS2R R66, SRZ ;  /* 0x0000000000427805 */ /* 0x000fc6000001ff00 */
[----:B------:R1:W-:Y:S01]  /*4eb0*/  STL [R1+0x308], R6 ;  /* 0x0003080601007387 */ /* 0x0003e20000100800 */
[----:B0-----:R-:W-:Y:S02]  /*4ec0*/  LEA.HI.X.SX32 R3, R45, UR7, 0x1, P5 ;  /* 0x000000072d037c11 */ /* 0x001fe4000a8f0eff */
[----:B------:R-:W-:Y:S02]  /*4ed0*/  CS2R R44, SRZ ;  /* 0x00000000002c7805 */ /* 0x000fe4000001ff00 */
[----:B------:R-:W-:Y:S02]  /*4ee0*/  LEA R4, P5, R70, UR6, 0x1 ;  /* 0x0000000646047c11 */ /* 0x000fe4000f8a08ff */
[----:B-1----:R-:W-:Y:S01]  /*4ef0*/  LEA R6, P2, R74, UR6, 0x1 ;  /* 0x000000064a067c11 */ /* 0x002fe2000f8408ff */
[----:B------:R0:W-:Y:S01]  /*4f00*/  STL [R1+0x290], R3 ;  /* 0x0002900301007387 */ /* 0x0001e20000100800 */
[----:B------:R-:W-:Y:S02]  /*4f10*/  LEA.HI.X.SX32 R215, R70, UR7, 0x1, P5 ;  /* 0x0000000746d77c11 */ /* 0x000fe4000a8f0eff */
[----:B------:R-:W-:Y:S01]  /*4f20*/  CS2R R70, SRZ ;  /* 0x0000000000467805 */ /* 0x000fe2000001ff00 */
[----:B------:R-:W-:Y:S01]  /*4f30*/  STL [R1+0x200], R4 ;  /* 0x0002000401007387 */ /* 0x000fe20000100800 */
[----:B0-----:R-:W-:-:S05]  /*4f40*/  LEA R3, P3, R72, UR6, 0x1 ;  /* 0x0000000648037c11 */ /* 0x001fca000f8608ff */
[----:B------:R0:W-:Y:S04]  /*4f50*/  STL [R1+0x2a4], R3 ;  /* 0x0002a40301007387 */ /* 0x0001e80000100800 */
[----:B------:R1:W-:Y:S01]  /*4f60*/  STL [R1+0x30c], R6 ;  /* 0x00030c0601007387 */ /* 0x0003e20000100800 */
[----:B0-----:R-:W-:Y:S02]  /*4f70*/  LEA.HI.X.SX32 R3, R62, UR7, 0x1, P1 ;  /* 0x000000073e037c11 */ /* 0x001fe400088f0eff */
[----:B------:R-:W-:Y:S02]  /*4f80*/  CS2R R62, SRZ ;  /* 0x00000000003e7805 */ /* 0x000fe4000001ff00 */
[----:B------:R-:W-:Y:S02]  /*4f90*/  LEA R4, P1, R76, UR6, 0x1 ;  /* 0x000000064c047c11 */ /* 0x000fe4000f8208ff */
[----:B-1----:R-:W-:Y:S01]  /*4fa0*/  LEA R6, P4, R80, UR6, 0x1 ;  /* 0x0000000650067c11 */ /* 0x002fe2000f8808ff */
[----:B------:R0:W-:Y:S01]  /*4fb0*/  STL [R1+0x298], R3 ;  /* 0x0002980301007387 */ /* 0x0001e20000100800 */
[----:B------:R-:W-:-:S02]  /*4fc0*/  LEA.HI.X.SX32 R216, R76, UR7, 0x1, P1 ;  /* 0x000000074cd87c11 */ /* 0x000fc400088f0eff */
[----:B------:R-:W-:Y:S01]  /*4fd0*/  CS2R R76, SRZ ;  /* 0x00000000004c7805 */ /* 0x000fe2000001ff00 */
[----:B------:R1:W-:Y:S01]  /*4fe0*/  STL [R1+0x208], R4 ;  /* 0x0002080401007387 */ /* 0x0003e20000100800 */
[----:B0-----:R-:W-:Y:S02]  /*4ff0*/  LEA R3, P0, R78, UR6, 0x1 ;  /* 0x000000064e037c11 */ /* 0x001fe4000f8008ff */
[----:B-1----:R-:W-:-:S03]  /*5000*/  LEA.HI.X.SX32 R4, R68, UR7, 0x1, P6 ;  /* 0x0000000744047c11 */ /* 0x002fc6000b0f0eff */
[----:B------:R0:W-:Y:S01]  /*5010*/  STL [R1+0x2ac], R3 ;  /* 0x0002ac0301007387 */ /* 0x0001e20000100800 */
[----:B------:R-:W-:-:S03]  /*5020*/  CS2R R68, SRZ ;  /* 0x0000000000447805 */ /* 0x000fc6000001ff00 */
[----:B------:R-:W-:Y:S04]  /*5030*/  STL [R1+0x310], R6 ;  /* 0x0003100601007387 */ /* 0x000fe80000100800 */
[----:B------:R1:W-:Y:S01]  /*5040*/  STL [R1+0x2a0], R4 ;  /* 0x0002a00401007387 */ /* 0x0003e20000100800 */
[----:B0-----:R-:W-:-:S04]  /*5050*/  LEA R3, P6, R82, UR6, 0x1 ;  /* 0x0000000652037c11 */ /* 0x001fc8000f8c08ff */
[----:B------:R-:W-:Y:S01]  /*5060*/  LEA.HI.X.SX32 R217, R82, UR7, 0x1, P6 ;  /* 0x0000000752d97c11 */ /* 0x000fe2000b0f0eff */
[----:B------:R0:W-:Y:S01]  /*5070*/  STL [R1+0x210], R3 ;  /* 0x0002100301007387 */ /* 0x0001e20000100800 */
[----:B------:R-:W-:Y:S02]  /*5080*/  CS2R R82, SRZ ;  /* 0x0000000000527805 */ /* 0x000fe4000001ff00 */
[----:B-1----:R-:W-:-:S05]  /*5090*/  LEA R4, P5, R84, UR6, 0x1 ;  /* 0x0000000654047c11 */ /* 0x002fca000f8a08ff */
[----:B------:R1:W-:Y:S01]  /*50a0*/  STL [R1+0x2b4], R4 ;  /* 0x0002b40401007387 */ /* 0x0003e20000100800 */
[----:B0-----:R-:W-:Y:S02]  /*50b0*/  LEA.HI.X.SX32 R3, R72, UR7, 0x1, P3 ;  /* 0x0000000748037c11 */ /* 0x001fe400098f0eff */
[----:B------:R-:W-:Y:S02]  /*50c0*/  CS2R R72, SRZ ;  /* 0x0000000000487805 */ /* 0x000fe4000001ff00 */
[----:B------:R-:W-:Y:S01]  /*50d0*/  LEA R6, P3, R86, UR6, 0x1 ;  /* 0x0000000656067c11 */ /* 0x000fe2000f8608ff */
[----:B------:R0:W-:Y:S01]  /*50e0*/  STL [R1+0x204], R3 ;  /* 0x0002040301007387 */ /* 0x0001e20000100800 */
[----:B-1----:R-:W-:-:S03]  /*50f0*/  LEA.HI.X.SX32 R4, R74, UR7, 0x1, P2 ;  /* 0x000000074a047c11 */ /* 0x002fc600090f0eff */
[----:B------:R-:W-:Y:S01]  /*5100*/  STL [R1+0x314], R6 ;  /* 0x0003140601007387 */ /* 0x000fe20000100800 */
[----:B------:R-:W-:-:S03]  /*5110*/  CS2R R74, SRZ ;  /* 0x00000000004a7805 */ /* 0x000fc6000001ff00 */
        /* <DEDUP_REMOVED lines=12> */
[----:B------:R1:W-:Y:S01]  /*51e0*/  STL [R1+0x318], R6 ;  /* 0x0003180601007387 */ /* 0x0003e20000100800 */
[----:B------:R-:W-:-:S03]  /*51f0*/  CS2R R80, SRZ ;  /* 0x0000000000507805 */ /* 0x000fc6000001ff00 */
[----:B------:R2:W-:Y:S01]  /*5200*/  STL [R1+0x2b0], R4 ;  /* 0x0002b00401007387 */ /* 0x0005e20000100800 */
[----:B0-----:R-:W-:Y:S02]  /*5210*/  LEA R3, P4, R94, UR6, 0x1 ;  /* 0x000000065e037c11 */ /* 0x001fe4000f8808ff */
[----:B-1----:R-:W-:-:S03]  /*5220*/  LEA R6, P6, R96, UR6, 0x1 ;  /* 0x0000000660067c11 */ /* 0x002fc6000f8c08ff */
[----:B------:R0:W-:Y:S01]  /*5230*/  STL [R1+0x2c4], R3 ;  /* 0x0002c40301007387 */ /* 0x0001e20000100800 */
[----:B------:R-:W-:Y:S01]  /*5240*/  USHF.R.U32.HI UR6, URZ, 0x4, UR12 ;  /* 0x000000043f067899 */ /* 0x000fe2000801160c */
[----:B--2---:R-:W-:Y:S02]  /*5250*/  LEA.HI.X.SX32 R4, R86, UR7, 0x1, P3 ;  /* 0x0000000756047c11 */ /* 0x004fe400098f0eff */
[----:B------:R1:W-:Y:S01]  /*5260*/  STL [R1+0x31c], R6 ;  /* 0x00031c0601007387 */ /* 0x0003e20000100800 */
[----:B------:R-:W-:Y:S01]  /*5270*/  USGXT.U32 UR4, UR6, 0xe ;  /* 0x0000000e0604789a */ /* 0x000fe20008000000 */
[----:B------:R-:W-:-:S03]  /*5280*/  CS2R R86, SRZ ;  /* 0x0000000000567805 */ /* 0x000fc6000001ff00 */
[----:B------:R-:W-:Y:S01]  /*5290*/  UIADD3.64 UR10, UR4, -UR10, URZ ;  /* 0x8000000a040a7297 */ /* 0x000fe2000fffe03f */
[----:B0-----:R-:W-:Y:S02]  /*52a0*/  LEA.HI.X.SX32 R3, R84, UR7, 0x1, P5 ;  /* 0x0000000754037c11 */ /* 0x001fe4000a8f0eff */
[----:B------:R-:W-:Y:S01]  /*52b0*/  CS2R R84, SRZ ;  /* 0x0000000000547805 */ /* 0x000fe2000001ff00 */
[----:B------:R-:W-:Y:S01]  /*52c0*/  UMOV UR6, UR4 ;  /* 0x0000000400067c82 */ /* 0x000fe20008000000 */
[----:B-1----:R-:W-:Y:S01]  /*52d0*/  LEA.HI.X.SX32 R6, R92, UR7, 0x1, P0 ;  /* 0x000000075c067c11 */ /* 0x002fe200080f0eff */
[----:B------:R0:W-:Y:S01]  /*52e0*/  STL [R1+0x214], R3 ;  /* 0x0002140301007387 */ /* 0x0001e20000100800 */
[----:B------:R-:W-:-:S03]  /*52f0*/  CS2R R92, SRZ ;  /* 0x00000000005c7805 */ /* 0x000fc6000001ff00 */
[----:B------:R1:W-:Y:S01]  /*5300*/  STL [R1+0x2b8], R4 ;  /* 0x0002b80401007387 */ /* 0x0003e20000100800 */
[----:B0-----:R-:W-:Y:S02]  /*5310*/  LEA.HI.X.SX32 R3, R90, UR7, 0x1, P1 ;  /* 0x000000075a037c11 */ /* 0x001fe400088f0eff */
[----:B------:R-:W-:Y:S02]  /*5320*/  CS2R R90, SRZ ;  /* 0x00000000005a7805 */ /* 0x000fe4000001ff00 */
[----:B-1----:R-:W-:Y:S01]  /*5330*/  LEA.HI.X.SX32 R4, R94, UR7, 0x1, P4 ;  /* 0x000000075e047c11 */ /* 0x002fe2000a0f0eff */
[----:B------:R0:W-:Y:S01]  /*5340*/  STL [R1+0x21c], R3 ;  /* 0x00021c0301007387 */ /* 0x0001e20000100800 */
[----:B------:R-:W-:-:S03]  /*5350*/  CS2R R94, SRZ ;  /* 0x00000000005e7805 */ /* 0x000fc6000001ff00 */
[----:B------:R1:W-:Y:S04]  /*5360*/  STL [R1+0x2c0], R6 ;  /* 0x0002c00601007387 */ /* 0x0003e80000100800 */
[----:B------:R2:W-:Y:S01]  /*5370*/  STL [R1+0x220], R4 ;  /* 0x0002200401007387 */ /* 0x0005e20000100800 */
[----:B0-----:R-:W-:Y:S02]  /*5380*/  LEA.HI.X.SX32 R3, R96, UR7, 0x1, P6 ;  /* 0x0000000760037c11 */ /* 0x001fe4000b0f0eff */
[----:B------:R-:W-:Y:S01]  /*5390*/  CS2R R96, SRZ ;  /* 0x0000000000607805 */ /* 0x000fe2000001ff00 */
[----:B------:R-:W-:Y:S01]  /*53a0*/  UMOV UR7, 0x80000020 ;  /* 0x8000002000077882 */ /* 0x000fe20000000000 */
[----:B-1----:R-:W-:Y:S01]  /*53b0*/  IMAD.U32 R6, RZ, RZ, UR18 ;  /* 0x00000012ff067e24 */ /* 0x002fe2000f8e00ff */
[----:B------:R0:W-:Y:S01]  /*53c0*/  STL [R1+0x2c8], R3 ;  /* 0x0002c80301007387 */ /* 0x0001e20000100800 */
[----:B--2---:R-:W1:Y:S03]  /*53d0*/  LDC R4, c[0x0][0x23c] ;  /* 0x00008f00ff047b82 */ /* 0x004e660000000800 */
[----:B------:R-:W-:Y:S04]  /*53e0*/  STL [R1], RZ ;  /* 0x000000ff01007387 */ /* 0x000fe80000100800 */
[----:B------:R-:W-:Y:S01]  /*53f0*/  STL [R1+0x4], RZ ;  /* 0x000004ff01007387 */ /* 0x000fe20000100800 */
[----:B0-----:R-:W-:-:S03]  /*5400*/  LOP3.LUT R3, R0, 0x1f, RZ, 0xc0, !PT ;  /* 0x0000001f00037812 */ /* 0x001fc600078ec0ff */
[----:B------:R-:W-:Y:S04]  /*5410*/  STL [R1+0x8], RZ ;  /* 0x000008ff01007387 */ /* 0x000fe80000100800 */
[----:B------:R-:W-:Y:S04]  /*5420*/  STL [R1+0xc], RZ ;  /* 0x00000cff01007387 */ /* 0x000fe80000100800 */
[----:B------:R-:W-:Y:S04]  /*5430*/  STL [R1+0x10], RZ ;  /* 0x000010ff01007387 */ /* 0x000fe80000100800 */
[----:B------:R-:W-:Y:S01]  /*5440*/  STL [R1+0x14], RZ ;  /* 0x000014ff01007387 */ /* 0x000fe20000100800 */
[----:B-1----:R-:W-:-:S03]  /*5450*/  IMAD.SHL.U32 R195, R4, 0x20, RZ ;  /* 0x0000002004c37824 */ /* 0x002fc600078e00ff */
[----:B------:R-:W-:Y:S01]  /*5460*/  STL [R1+0x18], RZ ;  /* 0x000018ff01007387 */ /* 0x000fe20000100800 */
[----:B------:R-:W-:-:S03]  /*5470*/  IMAD R4, R3, R4, RZ ;  /* 0x0000000403047224 */ /* 0x000fc600078e02ff */
[----:B------:R-:W-:Y:S02]  /*5480*/  STL [R1+0x1c], RZ ;  /* 0x00001cff01007387 */ /* 0x000fe40000100800 */
[----:B------:R-:W-:Y:S02]  /*5490*/  SHF.R.S32.HI R3, RZ, 0x1f, R4 ;  /* 0x0000001fff037819 */ /* 0x000fe40000011404 */
[----:B------:R-:W-:Y:S02]  /*54a0*/  STL [R1+0x20], RZ ;  /* 0x000020ff01007387 */ /* 0x000fe40000100800 */
[C---:B------:R-:W-:Y:S01]  /*54b0*/  SHF.L.U64.HI R0, R4.reuse, 0x1, R3 ;  /* 0x0000000104007819 */ /* 0x040fe20000010203 */
[----:B------:R-:W-:Y:S01]  /*54c0*/  IMAD.SHL.U32 R4, R4, 0x2, RZ ;  /* 0x0000000204047824 */ /* 0x000fe200078e00ff */
[----:B------:R-:W-:Y:S01]  /*54d0*/  STL [R1+0x24], RZ ;  /* 0x000024ff01007387 */ /* 0x000fe20000100800 */
[----:B------:R-:W-:-:S03]  /*54e0*/  LOP3.LUT R3, R14, 0x20, RZ, 0x3c, !PT ;  /* 0x000000200e037812 */ /* 0x000fc600078e3cff */
[----:B------:R-:W-:Y:S04]  /*54f0*/  STL [R1+0x28], RZ ;  /* 0x000028ff01007387 */ /* 0x000fe80000100800 */
        /* <DEDUP_REMOVED lines=117> */
[----:B------:R0:W-:Y:S04]  /*5c50*/  STL [R1+0x344], R9 ;  /* 0x0003440901007387 */ /* 0x0001e80000100800 */
[----:B------:R1:W-:Y:S04]  /*5c60*/  STL [R1+0x340], R3 ;  /* 0x0003400301007387 */ /* 0x0003e80000100800 */
[----:B------:R2:W-:Y:S01]  /*5c70*/  STL [R1+0x33c], R10 ;  /* 0x00033c0a01007387 */ /* 0x0005e20000100800 */
[----:B0-----:R-:W-:-:S02]  /*5c80*/  LOP3.LUT R9, R14, 0x40, RZ, 0x3c, !PT ;  /* 0x000000400e097812 */ /* 0x001fc400078e3cff */
[----:B-1----:R-:W-:-:S03]  /*5c90*/  LOP3.LUT R3, R14, 0x50, RZ, 0x3c, !PT ;  /* 0x000000500e037812 */ /* 0x002fc600078e3cff */
[----:B------:R0:W-:Y:S01]  /*5ca0*/  STL [R1+0x338], R9 ;  /* 0x0003380901007387 */ /* 0x0001e20000100800 */
[----:B--2---:R-:W-:-:S03]  /*5cb0*/  LOP3.LUT R10, R14, 0x60, RZ, 0x3c, !PT ;  /* 0x000000600e0a7812 */ /* 0x004fc600078e3cff */
[----:B------:R1:W-:Y:S04]  /*5cc0*/  STL [R1+0x334], R3 ;  /* 0x0003340301007387 */ /* 0x0003e80000100800 */
[----:B------:R2:W-:Y:S01]  /*5cd0*/  STL [R1+0x330], R10 ;  /* 0x0003300a01007387 */ /* 0x0005e20000100800 */
[----:B0-----:R-:W-:Y:S02]  /*5ce0*/  LOP3.LUT R9, R14, 0x70, RZ, 0x3c, !PT ;  /* 0x000000700e097812 */ /* 0x001fe400078e3cff */
[----:B-1----:R-:W-:-:S03]  /*5cf0*/  LOP3.LUT R3, R5, 0x20, RZ, 0x3c, !PT ;  /* 0x0000002005037812 */ /* 0x002fc600078e3cff */
[----:B------:R2:W-:Y:S04]  /*5d00*/  STL [R1+0x32c], R9 ;  /* 0x00032c0901007387 */ /* 0x0005e80000100800 */
.L_x_1:
[----:B0-2---:R-:W0:Y:S01]  /*5d10*/  LDC R9, c[0x0][0x238] ;  /* 0x00008e00ff097b82 */ /* 0x005e220000000800 */
[----:B------:R1:W-:Y:S01]  /*5d20*/  STL.64 [R1+0x608], R150 ;  /* 0x0006089601007387 */ /* 0x0003e20000100a00 */
[C---:B------:R-:W-:Y:S01]  /*5d30*/  ISETP.GT.AND P1, PT, R6.reuse, 0x8, PT ;  /* 0x000000080600780c */ /* 0x040fe20003f24270 */
[----:B------:R-:W-:Y:S01]  /*5d40*/  IMAD.MOV.U32 R3, RZ, RZ, R2 ;  /* 0x000000ffff037224 */ /* 0x000fe200078e0002 */
[----:B------:R-:W-:Y:S01]  /*5d50*/  ISETP.GT.AND P0, PT, R6, RZ, PT ;  /* 0x000000ff0600720c */ /* 0x000fe20003f04270 */
[----:B------:R-:W-:Y:S01]  /*5d60*/  STL.64 [R1+0x600], R148 ;  /* 0x0006009401007387 */ /* 0x000fe20000100a00 */
[----:B------:R-:W-:Y:S01]  /*5d70*/  IMAD.MOV.U32 R2, RZ, RZ, R8 ;  /* 0x000000ffff027224 */ /* 0x000fe200078e0008 */
[----:B------:R-:W-:Y:S01]  /*5d80*/  PRMT R10, RZ, 0x7610, R10 ;  /* 0x00007610ff0a7816 */ /* 0x000fe2000000000a */
[----:B------:R-:W2:Y:S01]  /*5d90*/  LDC R17, c[0x0][0x238] ;  /* 0x00008e00ff117b82 */ /* 0x000ea20000000800 */
[----:B------:R-:W-:Y:S04]  /*5da0*/  STL.64 [R1+0x5f8], R146 ;  /* 0x0005f89201007387 */ /* 0x000fe80000100a00 */
[----:B------:R-:W-:Y:S03]  /*5db0*/  STL.64 [R1+0x5f0], R144 ;  /* 0x0005f09001007387 */ /* 0x000fe60000100a00 */
[----:B------:R-:W3:Y:S01]  /*5dc0*/  LDC R16, c[0x0][0x238] ;  /* 0x00008e00ff107b82 */ /* 0x000ee20000000800 */
[----:B------:R-:W-:Y:S04]  /*5dd0*/  STL.64 [R1+0x5e8], R142 ;  /* 0x0005e88e01007387 */ /* 0x000fe80000100a00 */
[----:B------:R-:W-:Y:S03]  /*5de0*/  STL.64 [R1+0x5e0], R140 ;  /* 0x0005e08c01007387 */ /* 0x000fe60000100a00 */
[----:B-1----:R-:W1:Y:S01]  /*5df0*/  LDC R151, c[0x0][0x238] ;  /* 0x00008e00ff977b82 */ /* 0x002e620000000800 */
[----:B------:R-:W-:Y:S01]  /*5e00*/  STL.64 [R1+0x5d8], R138 ;  /* 0x0005d88a01007387 */ /* 0x000fe20000100a00 */
[----:B0-----:R-:W-:-:S03]  /*5e10*/  IMAD.SHL.U32 R9, R9, 0x8, RZ ;  /* 0x0000000809097824 */ /* 0x001fc600078e00ff */
[----:B------:R-:W-:Y:S01]  /*5e20*/  STL.64 [R1+0x5d0], R136 ;  /* 0x0005d08801007387 */ /* 0x000fe20000100a00 */
[----:B------:R-:W-:Y:S02]  /*5e30*/  PRMT R11, RZ, 0x7610, R11 ;  /* 0x00007610ff0b7816 */ /* 0x000fe4000000000b */
[----:B------:R-:W-:Y:S01]  /*5e40*/  ISETP.GT.AND P3, PT, R6, 0x10, PT ;  /* 0x000000100600780c */ /* 0x000fe20003f64270 */
[----:B------:R-:W-:Y:S01]  /*5e50*/  STL.64 [R1+0x5c8], R134 ;  /* 0x0005c88601007387 */ /* 0x000fe20000100a00 */
[----:B------:R-:W-:Y:S01]  /*5e60*/  PRMT R12, RZ, 0x7610, R12 ;  /* 0x00007610ff0c7816 */ /* 0x000fe2000000000c */
[----:B------:R-:W0:Y:S02]  /*5e70*/  LDC R150, c[0x0][0x238] ;  /* 0x00008e00ff967b82 */ /* 0x000e240000000800 */
[----:B------:R-:W-:Y:S04]  /*5e80*/  STL.64 [R1+0x5c0], R132 ;  /* 0x0005c08401007387 */ /* 0x000fe80000100a00 */
[----:B------:R-:W-:Y:S02]  /*5e90*/  STL.64 [R1+0x5b8], R130 ;  /* 0x0005b88201007387 */ /* 0x000fe40000100a00 */
[----:B------:R-:W4:Y:S02]  /*5ea0*/  LDC R18, c[0x0][0x238] ;  /* 0x00008e00ff127b82 */ /* 0x000f240000000800 */
[----:B------:R-:W-:Y:S04]  /*5eb0*/  STL.64 [R1+0x5b0], R128 ;  /* 0x0005b08001007387 */ /* 0x000fe80000100a00 */
[----:B------:R-:W-:Y:S04]  /*5ec0*/  STL.64 [R1+0x5a8], R126 ;  /* 0x0005a87e01007387 */ /* 0x000fe80000100a00 */
[----:B------:R-:W-:Y:S01]  /*5ed0*/  STL.64 [R1+0x5a0], R124 ;  /* 0x0005a07c01007387 */ /* 0x000fe20000100a00 */
[----:B------:R-:W-:-:S03]  /*5ee0*/  IMAD.WIDE R8, R9, 0x2, R2 ;  /* 0x0000000209087825 */ /* 0x000fc600078e0202 */
[----:B------:R-:W-:Y:S04]  /*5ef0*/  STL.64 [R1+0x598], R122 ;  /* 0x0005987a01007387 */ /* 0x000fe80000100a00 */
[----:B------:R-:W-:Y:S01]  /*5f00*/  STL.64 [R1+0x590], R120 ;  /* 0x0005907801007387 */ /* 0x000fe20000100a00 */
[----:B--2---:R-:W-:-:S03]  /*5f10*/  IMAD.SHL.U32 R17, R17, 0x2, RZ ;  /* 0x0000000211117824 */ /* 0x004fc600078e00ff */
[----:B------:R-:W-:Y:S01]  /*5f20*/  STL.64 [R1+0x588], R118 ;  /* 0x0005887601007387 */ /* 0x000fe20000100a00 */
[----:B---3--:R-:W-:-:S03]  /*5f30*/  IMAD.SHL.U32 R16, R16, 0x10, RZ ;  /* 0x0000001010107824 */ /* 0x008fc600078e00ff */
[----:B------:R-:W-:Y:S04]  /*5f40*/  STL.64 [R1+0x580], R116 ;  /* 0x0005807401007387 */ /* 0x000fe80000100a00 */
[----:B------:R-:W-:Y:S04]  /*5f50*/  STL.64 [R1+0x578], R114 ;  /* 0x0005787201007387 */ /* 0x000fe80000100a00 */
[----:B------:R-:W-:Y:S04]  /*5f60*/  STL.64 [R1+0x570], R112 ;  /* 0x0005707001007387 */ /* 0x000fe80000100a00 */
[----:B------:R-:W-:Y:S04]  /*5f70*/  STL.64 [R1+0x568], R110 ;  /* 0x0005686e01007387 */ /* 0x000fe80000100a00 */
[----:B------:R-:W-:Y:S01]  /*5f80*/  STL.64 [R1+0x560], R108 ;  /* 0x0005606c01007387 */ /* 0x000fe20000100a00 */
[----:B-1----:R-:W-:-:S03]  /*5f90*/  IMAD.SHL.U32 R151, R151, 0x4, RZ ;  /* 0x0000000497977824 */ /* 0x002fc600078e00ff */
[----:B------:R-:W-:Y:S04]  /*5fa0*/  STL.64 [R1+0x558], R106 ;  /* 0x0005586a01007387 */ /* 0x000fe80000100a00 */
[----:B------:R1:W2:Y:S04]  /*5fb0*/  @P1 LDG.E.U16 R11, desc[UR14][R8.64] ;  /* 0x0000000e080b1981 */ /* 0x0002a8000c1e1500 */
[----:B------:R-:W-:Y:S04]  /*5fc0*/  STL.64 [R1+0x550], R104 ;  /* 0x0005506801007387 */ /* 0x000fe80000100a00 */
[----:B------:R-:W-:Y:S01]  /*5fd0*/  STL.64 [R1+0x548], R102 ;  /* 0x0005486601007387 */ /* 0x000fe20000100a00 */
[----:B-1----:R-:W-:-:S03]  /*5fe0*/  IMAD.WIDE R8, R17, 0x2, R2 ;  /* 0x0000000211087825 */ /* 0x002fc600078e0202 */
[----:B------:R-:W-:Y:S01]  /*5ff0*/  STL.64 [R1+0x540], R100 ;  /* 0x0005406401007387 */ /* 0x000fe20000100a00 */
[----:B------:R-:W-:-:S03]  /*6000*/  IMAD.WIDE R16, R16, 0x2, R2 ;  /* 0x0000000210107825 */ /* 0x000fc600078e0202 */
[----:B------:R-:W-:Y:S04]  /*6010*/  STL.64 [R1+0x538], R98 ;  /* 0x0005386201007387 */ /* 0x000fe80000100a00 */
[----:B------:R-:W-:Y:S04]  /*6020*/  STL.64 [R1+0x530], R96 ;  /* 0x0005306001007387 */ /* 0x000fe80000100a00 */
[----:B------:R-:W-:Y:S04]  /*6030*/  STL.64 [R1+0x528], R94 ;  /* 0x0005285e01007387 */ /* 0x000fe80000100a00 */
[----:B------:R-:W-:Y:S04]  /*6040*/  STL.64 [R1+0x520], R92 ;  /* 0x0005205c01007387 */ /* 0x000fe80000100a00 */
[----:B------:R1:W3:Y:S04]  /*6050*/  @P3 LDG.E.U16 R12, desc[UR14][R16.64] ;  /* 0x0000000e100c3981 */ /* 0x0002e8000c1e1500 */
[----:B------:R-:W-:Y:S04]  /*6060*/  STL.64 [R1+0x518], R90 ;  /* 0x0005185a01007387 */ /* 0x000fe80000100a00 */
[----:B------:R-:W-:Y:S01]  /*6070*/  STL.64 [R1+0x510], R88 ;  /* 0x0005105801007387 */ /* 0x000fe20000100a00 */
[----:B-1----:R-:W-:-:S02]  /*6080*/  IMAD.WIDE R16, R151, 0x2, R2 ;  /* 0x0000000297107825 */ /* 0x002fc400078e0202 */
[----:B------:R-:W1:Y:S01]  /*6090*/  LDC R151, c[0x0][0x238] ;  /* 0x00008e00ff977b82 */ /* 0x000e620000000800 */
[----:B------:R-:W-:Y:S04]  /*60a0*/  STL.64 [R1+0x508], R86 ;  /* 0x0005085601007387 */ /* 0x000fe80000100a00 */
[----:B------:R-:W-:Y:S04]  /*60b0*/  STL.64 [R1+0x500], R84 ;  /* 0x0005005401007387 */ /* 0x000fe80000100a00 */
[----:B------:R-:W-:Y:S04]  /*60c0*/  STL.64 [R1+0x4f8], R82 ;  /* 0x0004f85201007387 */ /* 0x000fe80000100a00 */
[----:B------:R-:W-:Y:S04]  /*60d0*/  STL.64 [R1+0x4f0], R80 ;  /* 0x0004f05001007387 */ /* 0x000fe80000100a00 */
[----:B------:R-:W-:Y:S04]  /*60e0*/  STL.64 [R1+0x4e8], R78 ;  /* 0x0004e84e01007387 */ /* 0x000fe80000100a00 */
[----:B------:R-:W-:Y:S04]  /*60f0*/  STL.64 [R1+0x4e0], R76 ;  /* 0x0004e04c01007387 */ /* 0x000fe80000100a00 */
[----:B------:R-:W-:Y:S04]  /*6100*/  STL.64 [R1+0x4d8], R74 ;  /* 0x0004d84a01007387 */ /* 0x000fe80000100a00 */
[----:B------:R-:W-:Y:S04]  /*6110*/  STL.64 [R1+0x4d0], R72 ;  /* 0x0004d04801007387 */ /* 0x000fe80000100a00 */
[----:B------:R-:W2:Y:S01]  /*6120*/  @P0 LDG.E.U16 R10, desc[UR14][R2.64] ;  /* 0x0000000e020a0981 */ /* 0x000ea2000c1e1500 */
[----:B------:R-:W-:-:S03]  /*6130*/  ISETP.GT.AND P0, PT, R6, 0x2, PT ;  /* 0x000000020600780c */ /* 0x000fc60003f04270 */
[----:B------:R-:W-:Y:S04]  /*6140*/  STL.64 [R1+0x4c8], R70 ;  /* 0x0004c84601007387 */ /* 0x000fe80000100a00 */
[----:B------:R-:W-:Y:S04]  /*6150*/  STL.64 [R1+0x4c0], R68 ;  /* 0x0004c04401007387 */ /* 0x000fe80000100a00 */
[----:B------:R-:W-:Y:S01]  /*6160*/  STL.64 [R1+0x4b8], R66 ;  /* 0x0004b84201007387 */ /* 0x000fe20000100a00 */
[----:B------:R-:W-:-:S03]  /*6170*/  ISETP.GT.AND P1, PT, R6, 0x3, PT ;  /* 0x000000030600780c */ /* 0x000fc60003f24270 */
[----:B------:R-:W-:Y:S01]  /*6180*/  STL.64 [R1+0x4b0], R64 ;  /* 0x0004b04001007387 */ /* 0x000fe20000100a00 */
[----:B------:R-:W-:-:S03]  /*6190*/  PRMT R164, RZ, 0x7610, R164 ;  /* 0x00007610ffa47816 */ /* 0x000fc600000000a4 */
[----:B------:R-:W-:Y:S04]  /*61a0*/  STL.64 [R1+0x4a8], R62 ;  /* 0x0004a83e01007387 */ /* 0x000fe80000100a00 */
[----:B------:R-:W-:Y:S04]  /*61b0*/  STL.64 [R1+0x4a0], R60 ;  /* 0x0004a03c01007387 */ /* 0x000fe80000100a00 */
[----:B------:R-:W-:Y:S01]  /*61c0*/  STL.64 [R1+0x498], R58 ;  /* 0x0004983a01007387 */ /* 0x000fe20000100a00 */
[----:B0-----:R-:W-:-:S03]  /*61d0*/  IMAD R150, R150, 0x3, RZ ;  /* 0x0000000396967824 */ /* 0x001fc600078e02ff */
[----:B------:R-:W-:Y:S04]  /*61e0*/  STL.64 [R1+0x490], R56 ;  /* 0x0004903801007387 */ /* 0x000fe80000100a00 */
[----:B------:R-:W-:Y:S04]  /*61f0*/  STL.64 [R1+0x488], R54 ;  /* 0x0004883601007387 */ /* 0x000fe80000100a00 */
[----:B------:R-:W-:Y:S01]  /*6200*/  STL.64 [R1+0x480], R52 ;  /* 0x0004803401007387 */ /* 0x000fe20000100a00 */
[----:B------:R-:W-:-:S03]  /*6210*/  PRMT R165, RZ, 0x7610, R165 ;  /* 0x00007610ffa57816 */ /* 0x000fc600000000a5 */
[----:B------:R-:W-:Y:S04]  /*6220*/  STL.64 [R1+0x478], R50 ;  /* 0x0004783201007387 */ /* 0x000fe80000100a00 */
[----:B------:R-:W-:Y:S01]  /*6230*/  STL.64 [R1+0x470], R48 ;  /* 0x0004703001007387 */ /* 0x000fe20000100a00 */
[----:B-1----:R-:W-:-:S03]  /*6240*/  IMAD R151, R151, 0x18, RZ ;  /* 0x0000001897977824 */ /* 0x002fc600078e02ff */
[----:B------:R-:W-:Y:S04]  /*6250*/  STL.64 [R1+0x468], R46 ;  /* 0x0004682e01007387 */ /* 0x000fe80000100a00 */
[----:B------:R-:W-:Y:S04]  /*6260*/  STL.64 [R1+0x460], R44 ;  /* 0x0004602c01007387 */ /* 0x000fe80000100a00 */
[----:B------:R0:W3:Y:S04]  /*6270*/  @P0 LDG.E.U16 R164, desc[UR14][R8.64] ;  /* 0x0000000e08a40981 */ /* 0x0000e8000c1e1500 */
[----:B------:R-:W-:Y:S04]  /*6280*/  STL.64 [R1+0x458], R42 ;  /* 0x0004582a01007387 */ /* 0x000fe80000100a00 */
[----:B------:R-:W-:Y:S01]  /*6290*/  STL.64 [R1+0x450], R40 ;  /* 0x0004502801007387 */ /* 0x000fe20000100a00 */
[----:B0-----:R-:W-:-:S03]  /*62a0*/  IMAD.WIDE R8, R150, 0x2, R2 ;  /* 0x0000000296087825 */ /* 0x001fc600078e0202 */
[----:B------:R-:W-:Y:S04]  /*62b0*/  STL.64 [R1+0x448], R38 ;  /* 0x0004482601007387 */ /* 0x000fe80000100a00 */
[----:B------:R-:W-:Y:S04]  /*62c0*/  STL.64 [R1+0x440], R36 ;  /* 0x0004402401007387 */ /* 0x000fe80000100a00 */
[----:B------:R-:W-:Y:S04]  /*62d0*/  STL.64 [R1+0x438], R34 ;  /* 0x0004382201007387 */ /* 0x000fe80000100a00 */
[----:B------:R-:W-:Y:S04]  /*62e0*/  STL.64 [R1+0x430], R32 ;  /* 0x0004302001007387 */ /* 0x000fe80000100a00 */
[----:B------:R0:W3:Y:S04]  /*62f0*/  @P1 LDG.E.U16 R165, desc[UR14][R8.64] ;  /* 0x0000000e08a51981 */ /* 0x0000e8000c1e1500 */
[----:B------:R-:W-:Y:S04]  /*6300*/  STL.64 [R1+0x428], R30 ;  /* 0x0004281e01007387 */ /* 0x000fe80000100a00 */
[----:B------:R-:W-:Y:S01]  /*6310*/  STL.64 [R1+0x420], R28 ;  /* 0x0004201c01007387 */ /* 0x000fe20000100a00 */
[----:B0-----:R-:W-:-:S02]  /*6320*/  IMAD.WIDE R8, R151, 0x2, R2 ;  /* 0x0000000297087825 */ /* 0x001fc400078e0202 */
[----:B------:R-:W0:Y:S01]  /*6330*/  LDC R151, c[0x0][0x238] ;  /* 0x00008e00ff977b82 */ /* 0x000e220000000800 */
[----:B------:R1:W-:Y:S04]  /*6340*/  STL.64 [R1+0x418], R26 ;  /* 0x0004181a01007387 */ /* 0x0003e80000100a00 */
[----:B------:R4:W-:Y:S04]  /*6350*/  STL.64 [R1+0x410], R24 ;  /* 0x0004101801007387 */ /* 0x0009e80000100a00 */
[----:B------:R0:W-:Y:S04]  /*6360*/  STL [R1+0x350], R196 ;  /* 0x000350c401007387 */ /* 0x0001e80000100800 */
[----:B-----5:R0:W-:Y:S01]  /*6370*/  STL [R1+0x348], R7 ;  /* 0x0003480701007387 */ /* 0x0201e20000100800 */
[----:B------:R-:W-:-:S02]  /*6380*/  ISETP.GT.AND P3, PT, R6, 0x18, PT ;  /* 0x000000180600780c */ /* 0x000fc40003f64270 */
[C---:B------:R-:W-:Y:S01]  /*6390*/  ISETP.GT.AND P1, PT, R6.reuse, 0x5, PT ;  /* 0x000000050600780c */ /* 0x040fe20003f24270 */
[----:B-1----:R-:W2:Y:S01]  /*63a0*/  LDL.LU R26, [R1+0x224] ;  /* 0x00022400011a7983 */ /* 0x002ea20000300800 */
[----:B------:R-:W-:Y:S01]  /*63b0*/  PRMT R13, RZ, 0x7610, R13 ;  /* 0x00007610ff0d7816 */ /* 0x000fe2000000000d */
[----:B----4-:R-:W1:Y:S01]  /*63c0*/  LDC R24, c[0x0][0x238] ;  /* 0x00008e00ff187b82 */ /* 0x010e620000000800 */
[----:B------:R-:W-:Y:S01]  /*63d0*/  PRMT R168, RZ, 0x7610, R168 ;  /* 0x00007610ffa87816 */ /* 0x000fe200000000a8 */
[----:B------:R-:W4:Y:S01]  /*63e0*/  LDL R25, [R1+0x2c8] ;  /* 0x0002c80001197983 */ /* 0x000f220000100800 */
[----:B0-----:R-:W-:Y:S01]  /*63f0*/  IMAD R151, R151, 0x5, RZ ;  /* 0x0000000597977824 */ /* 0x001fe200078e02ff */
[----:B------:R-:W-:Y:S02]  /*6400*/  ISETP.GT.AND P2, PT, R6, 0x4, PT ;  /* 0x000000040600780c */ /* 0x000fe40003f44270 */
[----:B------:R-:W3:Y:S02]  /*6410*/  LDL.LU R196, [R1+0x31c] ;  /* 0x00031c0001c47983 */ /* 0x000ee40000300800 */
[----:B------:R-:W0:Y:S02]  /*6420*/  LDC R7, c[0x0][0x238] ;  /* 0x00008e00ff077b82 */ /* 0x000e240000000800 */
[----:B------:R1:W4:Y:S02]  /*6430*/  @P3 LDG.E.U16 R13, desc[UR14][R8.64] ;  /* 0x0000000e080d3981 */ /* 0x000324000c1e1500 */
[----:B-1----:R-:W-:-:S05]  /*6440*/  IMAD.WIDE R8, R151, 0x2, R2 ;  /* 0x0000000297087825 */ /* 0x002fca00078e0202 */
[----:B------:R1:W4:Y:S01]  /*6450*/  @P1 LDG.E.U16 R168, desc[UR14][R8.64] ;  /* 0x0000000e08a81981 */ /* 0x000322000c1e1500 */
[----:B0-----:R-:W-:-:S04]  /*6460*/  IMAD R7, R7, 0x9, RZ ;  /* 0x0000000907077824 */ /* 0x001fc800078e02ff */
[----:B-1----:R-:W-:Y:S02]  /*6470*/  IMAD.WIDE R8, R7, 0x2, R2 ;  /* 0x0000000207087825 */ /* 0x002fe400078e0202 */
[----:B------:R-:W0:Y:S01]  /*6480*/  LDC R7, c[0x0][0x238] ;  /* 0x00008e00ff077b82 */ /* 0x000e220000000800 */
[----:B------:R-:W-:Y:S02]  /*6490*/  PRMT R167, RZ, 0x7610, R167 ;  /* 0x00007610ffa77816 */ /* 0x000fe400000000a7 */
[C---:B------:R-:W-:Y:S02]  /*64a0*/  ISETP.GT.AND P0, PT, R6.reuse, 0x1, PT ;  /* 0x000000010600780c */ /* 0x040fe40003f04270 */
[----:B------:R-:W-:Y:S02]  /*64b0*/  PRMT R15, RZ, 0x7610, R15 ;  /* 0x00007610ff0f7816 */ /* 0x000fe4000000000f */
[----:B------:R1:W4:Y:S01]  /*64c0*/  @P2 LDG.E.U16 R167, desc[UR14][R16.64] ;  /* 0x0000000e10a72981 */ /* 0x000322000c1e1500 */
[----:B------:R-:W-:Y:S01]  /*64d0*/  ISETP.GT.AND P2, PT, R6, 0x9, PT ;  /* 0x000000090600780c */ /* 0x000fe20003f44270 */
[----:B-1----:R-:W-:-:S07]  /*64e0*/  IMAD.WIDE R16, R18, 0x2, R2 ;  /* 0x0000000212107825 */ /* 0x002fce00078e0202 */
[----:B------:R1:W4:Y:S01]  /*64f0*/  @P0 LDG.E.U16 R15, desc[UR14][R16.64] ;  /* 0x0000000e100f0981 */ /* 0x000322000c1e1500 */
[----:B0-----:R-:W-:Y:S01]  /*6500*/  IMAD R7, R7, 0x6, RZ ;  /* 0x0000000607077824 */ /* 0x001fe200078e02ff */
[----:B-1----:R-:W-:-:S06]  /*6510*/  PRMT R16, RZ, 0x7610, R16 ;  /* 0x00007610ff107816 */ /* 0x002fcc0000000010 */
[----:B------:R0:W4:Y:S02]  /*6520*/  @P2 LDG.E.U16 R16, desc[UR14][R8.64] ;  /* 0x0000000e08102981 */ /* 0x000124000c1e1500 */
[----:B0-----:R-:W-:Y:S02]  /*6530*/  IMAD.WIDE R8, R7, 0x2, R2 ;  /* 0x0000000207087825 */ /* 0x001fe400078e0202 */
[----:B------:R-:W0:Y:S01]  /*6540*/  LDC R7, c[0x0][0x238] ;  /* 0x00008e00ff077b82 */ /* 0x000e220000000800 */
[----:B------:R-:W-:Y:S02]  /*6550*/  ISETP.GT.AND P0, PT, R6, 0x6, PT ;  /* 0x000000060600780c */ /* 0x000fe40003f04270 */
[----:B------:R-:W-:-:S11]  /*6560*/  PRMT R169, RZ, 0x7610, R169 ;  /* 0x00007610ffa97816 */ /* 0x000fd600000000a9 */
[----:B------:R1:W4:Y:S01]  /*6570*/  @P0 LDG.E.U16 R169, desc[UR14][R8.64] ;  /* 0x0000000e08a90981 */ /* 0x000322000c1e1500 */
[----:B0-----:R-:W-:-:S04]  /*6580*/  IMAD R7, R7, 0x11, RZ ;  /* 0x0000001107077824 */ /* 0x001fc800078e02ff */
[----:B-1----:R-:W-:Y:S02]  /*6590*/  IMAD.WIDE R8, R7, 0x2, R2 ;  /* 0x0000000207087825 */ /* 0x002fe400078e0202 */
        /* <DEDUP_REMOVED lines=109> */
[C---:B------:R-:W-:Y:S02]  /*6c70*/  ISETP.GT.AND P0, PT, R6.reuse, 0x1d, PT ;  /* 0x0000001d0600780c */ /* 0x040fe40003f04270 */
[----:B------:R-:W-:Y:S02]  /*6c80*/  ISETP.GT.AND P1, PT, R6, 0x1e, PT ;  /* 0x0000001e0600780c */ /* 0x000fe40003f24270 */
[----:B------:R-:W-:Y:S01]  /*6c90*/  PRMT R158, RZ, 0x7610, R158 ;  /* 0x00007610ff9e7816 */ /* 0x000fe2000000009e */
[----:B------:R-:W-:Y:S01]  /*6ca0*/  IMAD R24, R24, 0x1e, RZ ;  /* 0x0000001e18187824 */ /* 0x000fe200078e02ff */
[----:B------:R-:W-:-:S07]  /*6cb0*/  PRMT R160, RZ, 0x7610, R160 ;  /* 0x00007610ffa07816 */ /* 0x000fce00000000a0 */
[----:B------:R1:W4:Y:S02]  /*6cc0*/  @P0 LDG.E.U16 R158, desc[UR14][R8.64] ;  /* 0x0000000e089e0981 */ /* 0x000324000c1e1500 */
[----:B-1----:R-:W-:-:S04]  /*6cd0*/  IMAD.WIDE R8, R24, 0x2, R2 ;  /* 0x0000000218087825 */ /* 0x002fc800078e0202 */
[----:B0-----:R-:W-:Y:S01]  /*6ce0*/  IMAD R7, R7, 0x1f, RZ ;  /* 0x0000001f07077824 */ /* 0x001fe200078e02ff */
[----:B------:R0:W4:Y:S03]  /*6cf0*/  @P1 LDG.E.U16 R160, desc[UR14][R8.64] ;  /* 0x0000000e08a01981 */ /* 0x000126000c1e1500 */
[----:B0-----:R-:W-:Y:S02]  /*6d00*/  IMAD.WIDE R8, R7, 0x2, R2 ;  /* 0x0000000207087825 */ /* 0x001fe400078e0202 */
[----:B------:R-:W0:Y:S01]  /*6d10*/  S2R R7, SR_TID.X ;  /* 0x0000000000077919 */ /* 0x000e220000002100 */
[----:B------:R-:W-:Y:S02]  /*6d20*/  ISETP.GT.AND P0, PT, R6, 0x1f, PT ;  /* 0x0000001f0600780c */ /* 0x000fe40003f04270 */
[----:B------:R-:W-:-:S11]  /*6d30*/  PRMT R161, RZ, 0x7610, R161 ;  /* 0x00007610ffa17816 */ /* 0x000fd600000000a1 */
[----:B------:R2:W4:Y:S01]  /*6d40*/  @P0 LDG.E.U16 R161, desc[UR14][R8.64] ;  /* 0x0000000e08a10981 */ /* 0x000522000c1e1500 */
[----:B------:R-:W-:Y:S01]  /*6d50*/  BAR.SYNC.DEFER_BLOCKING 0x0 ;  /* 0x0000000000007b1d */ /* 0x000fe20000010000 */
[----:B------:R-:W-:Y:S02]  /*6d60*/  PRMT R194, RZ, 0x7610, R194 ;  /* 0x00007610ffc27816 */ /* 0x000fe400000000c2 */
[----:B--2---:R-:W-:Y:S02]  /*6d70*/  IADD3 R8, P1, R26, R4, RZ ;  /* 0x000000041a087210 */ /* 0x004fe40007f3e0ff */
[----:B0-----:R-:W-:-:S04]  /*6d80*/  LOP3.LUT R7, R7, 0x1f, RZ, 0xc0, !PT ;  /* 0x0000001f07077812 */ /* 0x001fc800078ec0ff */
[----:B------:R-:W-:Y:S01]  /*6d90*/  ISETP.GE.AND P0, PT, R7, R6, PT ;  /* 0x000000060700720c */ /* 0x000fe20003f06270 */
[----:B------:R0:W-:Y:S01]  /*6da0*/  STL [R1+0x358], R2 ;  /* 0x0003580201007387 */ /* 0x0001e20000100800 */
[----:B------:R-:W-:-:S03]  /*6db0*/  IMAD.X R9, R219, 0x1, R0, P1 ;  /* 0x00000001db097824 */ /* 0x000fc600008e0600 */
[----:B0-----:R-:W2:Y:S04]  /*6dc0*/  LDL.LU R2, [R1+0x318] ;  /* 0x0003180001027983 */ /* 0x001ea80000300800 */
[----:B------:R0:W-:Y:S04]  /*6dd0*/  STL [R1+0x354], R3 ;  /* 0x0003540301007387 */ /* 0x0001e80000100800 */
[----:B------:R3:W2:Y:S04]  /*6de0*/  @!P0 LDG.E.U16 R194, desc[UR14][R8.64] ;  /* 0x0000000e08c28981 */ /* 0x0006a8000c1e1500 */
[----:B0-----:R-:W2:Y:S04]  /*6df0*/  LDL.LU R3, [R1+0x218] ;  /* 0x0002180001037983 */ /* 0x001ea80000300800 */
[----:B------:R-:W2:Y:S01]  /*6e00*/  LDL R31, [R1+0x2b4] ;  /* 0x0002b400011f7983 */ /* 0x000ea20000100800 */
[----:B---3--:R-:W-:-:S03]  /*6e10*/  IADD3 R8, P1, R196, R4, RZ ;  /* 0x00000004c4087210 */ /* 0x008fc60007f3e0ff */
[----:B------:R-:W3:Y:S04]  /*6e20*/  LDL R30, [R1+0x214] ;  /* 0x00021400011e7983 */ /* 0x000ee80000100800 */
[----:B------:R-:W3:Y:S04]  /*6e30*/  LDL R29, [R1+0x310] ;  /* 0x00031000011d7983 */ /* 0x000ee80000100800 */
[----:B------:R-:W3:Y:S04]  /*6e40*/  LDL R24, [R1+0x2b0] ;  /* 0x0002b00001187983 */ /* 0x000ee80000100800 */
[----:B------:R-:W3:Y:S04]  /*6e50*/  LDL R7, [R1+0x208] ;  /* 0x0002080001077983 */ /* 0x000ee80000100800 */
[----:B------:R-:W-:Y:S04]  /*6e60*/  STL [R1+0x34c], R6 ;  /* 0x00034c0601007387 */ /* 0x000fe80000100800 */
[----:B------:R0:W-:Y:S04]  /*6e70*/  STL [R1+0x35c], R196 ;  /* 0x00035cc401007387 */ /* 0x0001e80000100800 */
[----:B0-----:R-:W3:Y:S01]  /*6e80*/  LDL.LU R196, [R1+0x2c0] ;  /* 0x0002c00001c47983 */ /* 0x001ee20000300800 */
[----:B------:R-:W-:Y:S01]  /*6e90*/  PRMT R162, RZ, 0x7610, R162 ;  /* 0x00007610ffa27816 */ /* 0x000fe200000000a2 */
[----:B----4-:R-:W-:Y:S01]  /*6ea0*/  IMAD.X R9, R25, 0x1, R0, P1 ;  /* 0x0000000119097824 */ /* 0x010fe200008e0600 */
[----:B------:R-:W-:Y:S01]  /*6eb0*/  PRMT R163, RZ, 0x7610, R163 ;  /* 0x00007610ffa37816 */ /* 0x000fe200000000a3 */
[----:B------:R-:W4:Y:S04]  /*6ec0*/  LDL R28, [R1+0x2a4] ;  /* 0x0002a400011c7983 */ /* 0x000f280000100800 */
[----:B------:R2:W4:Y:S04]  /*6ed0*/  @!P0 LDG.E.U16 R162, desc[UR14][R8.64] ;  /* 0x0000000e08a28981 */ /* 0x000528000c1e1500 */
[----:B------:R-:W4:Y:S01]  /*6ee0*/  LDL R27, [R1+0x204] ;  /* 0x00020400011b7983 */ /* 0x000f220000100800 */
[----:B------:R-:W-:-:S03]  /*6ef0*/  PRMT R174, RZ, 0x7610, R174 ;  /* 0x00007610ffae7816 */ /* 0x000fc600000000ae */
[----:B------:R-:W4:Y:S04]  /*6f00*/  LDL R25, [R1+0x308] ;  /* 0x0003080001197983 */ /* 0x000f280000100800 */
[----:B------:R-:W4:Y:S01]  /*6f10*/  LDL R6, [R1+0x2a0] ;  /* 0x0002a00001067983 */ /* 0x000f220000100800 */
[----:B------:R-:W-:Y:S02]  /*6f20*/  PRMT R175, RZ, 0x7610, R175 ;  /* 0x00007610ffaf7816 */ /* 0x000fe400000000af */
[----:B--2---:R-:W-:Y:S01]  /*6f30*/  IADD3 R8, P1, R2, R4, RZ ;  /* 0x0000000402087210 */ /* 0x004fe20007f3e0ff */
[----:B------:R-:W-:Y:S04]  /*6f40*/  STL [R1+0x368], R2 ;  /* 0x0003680201007387 */ /* 0x000fe80000100800 */
[----:B---3--:R-:W-:-:S05]  /*6f50*/  IMAD.X R9, R196, 0x1, R0, P1 ;  /* 0x00000001c4097824 */ /* 0x008fca00008e0600 */
[----:B------:R0:W2:Y:S02]  /*6f60*/  @!P0 LDG.E.U16 R163, desc[UR14][R8.64] ;  /* 0x0000000e08a38981 */ /* 0x0000a4000c1e1500 */
[----:B0-----:R-:W-:-:S05]  /*6f70*/  IADD3 R8, P1, R3, R4, RZ ;  /* 0x0000000403087210 */ /* 0x001fca0007f3e0ff */
[----:B------:R-:W-:-:S05]  /*6f80*/  IMAD.X R9, R218, 0x1, R0, P1 ;  /* 0x00000001da097824 */ /* 0x000fca00008e0600 */
[----:B------:R0:W3:Y:S02]  /*6f90*/  @!P0 LDG.E.U16 R174, desc[UR14][R8.64] ;  /* 0x0000000e08ae8981 */ /* 0x0000e4000c1e1500 */
[----:B0-----:R-:W-:-:S05]  /*6fa0*/  IADD3 R8, P1, R31, R4, RZ ;  /* 0x000000041f087210 */ /* 0x001fca0007f3e0ff */
[----:B------:R-:W-:Y:S01]  /*6fb0*/  IMAD.X R9, R30, 0x1, R0, P1 ;  /* 0x000000011e097824 */ /* 0x000fe200008e0600 */
[----:B------:R-:W-:Y:S04]  /*6fc0*/  STL [R1+0x36c], R196 ;  /* 0x00036cc401007387 */ /* 0x000fe80000100800 */
[----:B------:R0:W2:Y:S04]  /*6fd0*/  @!P0 LDG.E.U16 R175, desc[UR14][R8.64] ;  /* 0x0000000e08af8981 */ /* 0x0000a8000c1e1500 */
[----:B------:R1:W-:Y:S01]  /*6fe0*/  STL [R1+0x364], R3 ;  /* 0x0003640301007387 */ /* 0x0003e20000100800 */
[----:B0-----:R-:W-:-:S03]  /*6ff0*/  IADD3 R8, P1, R29, R4, RZ ;  /* 0x000000041d087210 */ /* 0x001fc60007f3e0ff */
[----:B------:R-:W-:Y:S02]  /*7000*/  STL [R1+0x370], R218 ;  /* 0x000370da01007387 */ /* 0x000fe40000100800 */
[----:B------:R-:W-:Y:S01]  /*7010*/  IMAD.X R9, R24, 0x1, R0, P1 ;  /* 0x0000000118097824 */ /* 0x000fe200008e0600 */
[----:B------:R-:W-:Y:S01]  /*7020*/  PRMT R183, RZ, 0x7610, R183 ;  /* 0x00007610ffb77816 */ /* 0x000fe200000000b7 */
[----:B------:R-:W3:Y:S01]  /*7030*/  LDL R24, [R1+0x294] ;  /* 0x0002940001187983 */ /* 0x000ee20000100800 */
[----:B------:R-:W-:Y:S02]  /*7040*/  PRMT R182, RZ, 0x7610, R182 ;  /* 0x00007610ffb67816 */ /* 0x000fe400000000b6 */
[----:B------:R-:W-:Y:S01]  /*7050*/  PRMT R181, RZ, 0x7610, R181 ;  /* 0x00007610ffb57816 */ /* 0x000fe200000000b5 */
[----:B-1----:R-:W2:Y:S04]  /*7060*/  LDL R3, [R1+0x344] ;  /* 0x0003440001037983 */ /* 0x002ea80000100800 */
[----:B------:R0:W2:Y:S02]  /*7070*/  @!P0 LDG.E.U16 R183, desc[UR14][R8.64] ;  /* 0x0000000e08b78981 */ /* 0x0000a4000c1e1500 */
[----:B0-----:R-:W-:-:S02]  /*7080*/  IADD3 R8, P1, R7, R4, RZ ;  /* 0x0000000407087210 */ /* 0x001fc40007f3e0ff */
[----:B------:R-:W-:Y:S01]  /*7090*/  PRMT R180, RZ, 0x7610, R180 ;  /* 0x00007610ffb47816 */ /* 0x000fe200000000b4 */
[----:B------:R-:W2:Y:S02]  /*70a0*/  LDL R7, [R1+0x300] ;  /* 0x0003000001077983 */ /* 0x000ea40000100800 */
[----:B------:R-:W-:-:S05]  /*70b0*/  IMAD.X R9, R216, 0x1, R0, P1 ;  /* 0x00000001d8097824 */ /* 0x000fca00008e0600 */
[----:B------:R4:W2:Y:S02]  /*70c0*/  @!P0 LDG.E.U16 R182, desc[UR14][R8.64] ;  /* 0x0000000e08b68981 */ /* 0x0008a4000c1e1500 */
[----:B----4-:R-:W-:-:S05]  /*70d0*/  IADD3 R8, P1, R28, R4, RZ ;  /* 0x000000041c087210 */ /* 0x010fca0007f3e0ff */
[----:B------:R-:W-:-:S05]  /*70e0*/  IMAD.X R9, R27, 0x1, R0, P1 ;  /* 0x000000011b097824 */ /* 0x000fca00008e0600 */
[----:B------:R0:W4:Y:S02]  /*70f0*/  @!P0 LDG.E.U16 R181, desc[UR14][R8.64] ;  /* 0x0000000e08b58981 */ /* 0x000124000c1e1500 */
[----:B0-----:R-:W-:-:S05]  /*7100*/  IADD3 R8, P1, R25, R4, RZ ;  /* 0x0000000419087210 */ /* 0x001fca0007f3e0ff */
[----:B------:R-:W-:-:S05]  /*7110*/  IMAD.X R9, R6, 0x1, R0, P1 ;  /* 0x0000000106097824 */ /* 0x000fca00008e0600 */
[----:B------:R0:W4:Y:S01]  /*7120*/  @!P0 LDG.E.U16 R180, desc[UR14][R8.64] ;  /* 0x0000000e08b48981 */ /* 0x000122000c1e1500 */
[----:B------:R-:W-:Y:S02]  /*7130*/  PRMT R179, RZ, 0x7610, R179 ;  /* 0x00007610ffb37816 */ /* 0x000fe400000000b3 */
[----:B0-----:R-:W-:-:S05]  /*7140*/  IADD3 R8, P1, R251, R4, RZ ;  /* 0x00000004fb087210 */ /* 0x001fca0007f3e0ff */
[----:B------:R-:W-:Y:S01]  /*7150*/  IMAD.X R9, R214, 0x1, R0, P1 ;  /* 0x00000001d6097824 */ /* 0x000fe200008e0600 */
[----:B------:R-:W-:Y:S04]  /*7160*/  STL [R1+0x37c], R216 ;  /* 0x00037cd801007387 */ /* 0x000fe80000100800 */
[----:B------:R3:W4:Y:S04]  /*7170*/  @!P0 LDG.E.U16 R179, desc[UR14][R8.64] ;  /* 0x0000000e08b38981 */ /* 0x000728000c1e1500 */
[----:B------:R-:W4:Y:S04]  /*7180*/  LDL R2, [R1+0x284] ;  /* 0x0002840001027983 */ /* 0x000f280000100800 */
[----:B------:R-:W4:Y:S04]  /*7190*/  LDL R6, [R1+0x340] ;  /* 0x0003400001067983 */ /* 0x000f280000100800 */
[----:B------:R-:W-:Y:S04]  /*71a0*/  STL [R1+0x360], R14 ;  /* 0x0003600e01007387 */ /* 0x000fe80000100800 */
[----:B------:R-:W-:Y:S04]  /*71b0*/  STL [R1+0x388], R251 ;  /* 0x000388fb01007387 */ /* 0x000fe80000100800 */
[----:B------:R-:W-:Y:S04]  /*71c0*/  STL [R1+0x38c], R214 ;  /* 0x00038cd601007387 */ /* 0x000fe80000100800 */
[----:B------:R0:W-:Y:S01]  /*71d0*/  STL [R1+0x390], R250 ;  /* 0x000390fa01007387 */ /* 0x0001e20000100800 */
[----:B---3--:R-:W-:-:S05]  /*71e0*/  IADD3 R8, P1, R24, R4, RZ ;  /* 0x0000000418087210 */ /* 0x008fca0007f3e0ff */
[----:B------:R-:W-:Y:S02]  /*71f0*/  IMAD.X R9, R250, 0x1, R0, P1 ;  /* 0x00000001fa097824 */ /* 0x000fe400008e0600 */
[----:B0-----:R-:W3:Y:S01]  /*7200*/  LDL.LU R250, [R1+0x290] ;  /* 0x0002900001fa7983 */ /* 0x001ee20000300800 */
[----:B------:R-:W-:-:S06]  /*7210*/  PRMT R178, RZ, 0x7610, R178 ;  /* 0x00007610ffb27816 */ /* 0x000fcc00000000b2 */
[----:B------:R2:W4:Y:S01]  /*7220*/  @!P0 LDG.E.U16 R178, desc[UR14][R8.64] ;  /* 0x0000000e08b28981 */ /* 0x000522000c1e1500 */
[----:B------:R-:W-:Y:S02]  /*7230*/  PRMT R177, RZ, 0x7610, R177 ;  /* 0x00007610ffb17816 */ /* 0x000fe400000000b1 */
[----:B--2---:R-:W-:Y:S01]  /*7240*/  IADD3 R8, P1, R7, R4, RZ ;  /* 0x0000000407087210 */ /* 0x004fe20007f3e0ff */
[----:B------:R-:W-:Y:S04]  /*7250*/  STS.U16 [R14+UR12+0x4000], R10 ;  /* 0x0040000a0e007988 */ /* 0x000fe8000800040c */
[----:B------:R-:W-:Y:S04]  /*7260*/  STS.U16 [R14+UR12+0x4400], R11 ;  /* 0x0044000b0e007988 */ /* 0x000fe8000800040c */
[----:B------:R-:W-:Y:S04]  /*7270*/  STS.U16 [R14+UR12+0x4800], R12 ;  /* 0x0048000c0e007988 */ /* 0x000fe8000800040c */
[----:B------:R-:W-:Y:S04]  /*7280*/  STS.U16 [R14+UR12+0x4c00], R13 ;  /* 0x004c000d0e007988 */ /* 0x000fe8000800040c */
[----:B------:R-:W-:Y:S04]  /*7290*/  STS.U16 [R3+UR12+0x4080], R15 ;  /* 0x0040800f03007988 */ /* 0x000fe8000800040c */
[----:B------:R0:W-:Y:S04]  /*72a0*/  STS.U16 [R3+UR12+0x4480], R16 ;  /* 0x0044801003007988 */ /* 0x0001e8000800040c */
[----:B------:R-:W2:Y:S01]  /*72b0*/  LDL R7, [R1+0x274] ;  /* 0x0002740001077983 */ /* 0x000ea20000100800 */
[----:B0-----:R-:W-:-:S03]  /*72c0*/  PRMT R16, RZ, 0x7610, R16 ;  /* 0x00007610ff107816 */ /* 0x001fc60000000010 */
[----:B------:R-:W-:Y:S04]  /*72d0*/  STS.U16 [R3+UR12+0x4880], R17 ;  /* 0x0048801103007988 */ /* 0x000fe8000800040c */
[----:B------:R-:W-:Y:S01]  /*72e0*/  STS.U16 [R3+UR12+0x4c80], R18 ;  /* 0x004c801203007988 */ /* 0x000fe2000800040c */
[----:B---3--:R-:W-:-:S05]  /*72f0*/  IMAD.X R9, R250, 0x1, R0, P1 ;  /* 0x00000001fa097824 */ /* 0x008fca00008e0600 */
[----:B------:R0:W3:Y:S02]  /*7300*/  @!P0 LDG.E.U16 R177, desc[UR14][R8.64] ;  /* 0x0000000e08b18981 */ /* 0x0000e4000c1e1500 */
[-C--:B0-----:R-:W-:Y:S02]  /*7310*/  IADD3 R8, P1, R247, R4.reuse, RZ ;  /* 0x00000004f7087210 */ /* 0x081fe40007f3e0ff */
[----:B------:R-:W-:Y:S03]  /*7320*/  STL [R1+0x398], R250 ;  /* 0x000398fa01007387 */ /* 0x000fe60000100800 */
[----:B------:R-:W-:Y:S01]  /*7330*/  IMAD.X R9, R212, 0x1, R0, P1 ;  /* 0x00000001d4097824 */ /* 0x000fe200008e0600 */
[----:B------:R-:W-:Y:S04]  /*7340*/  STL [R1+0x39c], R247 ;  /* 0x00039cf701007387 */ /* 0x000fe80000100800 */
[----:B------:R4:W3:Y:S04]  /*7350*/  @!P0 LDG.E.U16 R16, desc[UR14][R8.64] ;  /* 0x0000000e08108981 */ /* 0x0008e8000c1e1500 */
[----:B------:R0:W-:Y:S01]  /*7360*/  STL [R1+0x3a0], R212 ;  /* 0x0003a0d401007387 */ /* 0x0001e20000100800 */
[----:B----4-:R-:W-:-:S03]  /*7370*/  IADD3 R8, P1, R2, R4, RZ ;  /* 0x0000000402087210 */ /* 0x010fc60007f3e0ff */
[----:B0-----:R-:W4:Y:S02]  /*7380*/  LDL.LU R212, [R1+0x2f8] ;  /* 0x0002f80001d47983 */ /* 0x001f240000300800 */
[----:B------:R-:W-:Y:S02]  /*7390*/  IMAD.X R9, R246, 0x1, R0, P1 ;  /* 0x00000001f6097824 */ /* 0x000fe400008e0600 */
[----:B------:R-:W3:Y:S04]  /*73a0*/  LDL R3, [R1+0x264] ;  /* 0x0002640001037983 */ /* 0x000ee80000100800 */
[----:B------:R-:W3:Y:S04]  /*73b0*/  LDL R2, [R1+0x33c] ;  /* 0x00033c0001027983 */ /* 0x000ee80000100800 */
[----:B------:R0:W-:Y:S04]  /*73c0*/  STL [R1+0x3a4], R246 ;  /* 0x0003a4f601007387 */ /* 0x0001e80000100800 */
[----:B0-----:R-:W2:Y:S01]  /*73d0*/  LDL.LU R246, [R1+0x280] ;  /* 0x0002800001f67983 */ /* 0x001ea20000300800 */
[----:B------:R-:W-:-:S06]  /*73e0*/  PRMT R15, RZ, 0x7610, R15 ;  /* 0x00007610ff0f7816 */ /* 0x000fcc000000000f */
[----:B------:R4:W3:Y:S01]  /*73f0*/  @!P0 LDG.E.U16 R15, desc[UR14][R8.64] ;  /* 0x0000000e080f8981 */ /* 0x0008e2000c1e1500 */
[----:B------:R-:W-:Y:S02]  /*7400*/  PRMT R13, RZ, 0x7610, R13 ;  /* 0x00007610ff0d7816 */ /* 0x000fe4000000000d */
[-C--:B----4-:R-:W-:Y:S01]  /*7410*/  IADD3 R8, P1, R212, R4.reuse, RZ ;  /* 0x00000004d4087210 */ /* 0x090fe20007f3e0ff */
[----:B------:R-:W-:Y:S04]  /*7420*/  STL [R1+0x3ac], R212 ;  /* 0x0003acd401007387 */ /* 0x000fe80000100800 */
[----:B--2---:R-:W-:Y:S01]  /*7430*/  IMAD.X R9, R246, 0x1, R0, P1 ;  /* 0x00000001f6097824 */ /* 0x004fe200008e0600 */
[----:B------:R-:W-:Y:S04]  /*7440*/  STL [R1+0x3b0], R246 ;  /* 0x0003b0f601007387 */ /* 0x000fe80000100800 */
[----:B------:R0:W2:Y:S04]  /*7450*/  @!P0 LDG.E.U16 R13, desc[UR14][R8.64] ;  /* 0x0000000e080d8981 */ /* 0x0000a8000c1e1500 */
[----:B------:R1:W-:Y:S01]  /*7460*/  STL [R1+0x3b4], R243 ;  /* 0x0003b4f301007387 */ /* 0x0003e20000100800 */
[----:B0-----:R-:W-:-:S03]  /*7470*/  IADD3 R8, P1, R243, R4, RZ ;  /* 0x00000004f3087210 */ /* 0x001fc60007f3e0ff */
[----:B-1----:R-:W4:Y:S02]  /*7480*/  LDL.LU R243, [R1+0x2f0] ;  /* 0x0002f00001f37983 */ /* 0x002f240000300800 */
[----:B------:R-:W-:Y:S02]  /*7490*/  IMAD.X R9, R210, 0x1, R0, P1 ;  /* 0x00000001d2097824 */ /* 0x000fe400008e0600 */
[----:B------:R0:W-:Y:S04]  /*74a0*/  STL [R1+0x3b8], R210 ;  /* 0x0003b8d201007387 */ /* 0x0001e80000100800 */
[----:B0-----:R-:W3:Y:S01]  /*74b0*/  LDL.LU R210, [R1+0x270] ;  /* 0x0002700001d27983 */ /* 0x001ee20000300800 */
[----:B------:R-:W-:-:S06]  /*74c0*/  PRMT R12, RZ, 0x7610, R12 ;  /* 0x00007610ff0c7816 */ /* 0x000fcc000000000c */
[----:B------:R0:W2:Y:S01]  /*74d0*/  @!P0 LDG.E.U16 R12, desc[UR14][R8.64] ;  /* 0x0000000e080c8981 */ /* 0x0000a2000c1e1500 */
[----:B------:R-:W-:Y:S02]  /*74e0*/  PRMT R11, RZ, 0x7610, R11 ;  /* 0x00007610ff0b7816 */ /* 0x000fe4000000000b */
[----:B0-----:R-:W-:-:S05]  /*74f0*/  IADD3 R8, P1, R7, R4, RZ ;  /* 0x0000000407087210 */ /* 0x001fca0007f3e0ff */
[----:B------:R-:W-:-:S05]  /*7500*/  IMAD.X R9, R242, 0x1, R0, P1 ;  /* 0x00000001f2097824 */ /* 0x000fca00008e0600 */
[----:B------:R4:W2:Y:S01]  /*7510*/  @!P0 LDG.E.U16 R11, desc[UR14][R8.64] ;  /* 0x0000000e080b8981 */ /* 0x0008a2000c1e1500 */
[----:B------:R-:W-:-:S03]  /*7520*/  PRMT R10, RZ, 0x7610, R10 ;  /* 0x00007610ff0a7816 */ /* 0x000fc6000000000a */
[----:B------:R-:W-:Y:S04]  /*7530*/  STS.U16 [R6+UR12+0x4100], R164 ;  /* 0x004100a406007988 */ /* 0x000fe8000800040c */
[----:B------:R0:W-:Y:S04]  /*7540*/  STS.U16 [R6+UR12+0x4500], R19 ;  /* 0x0045001306007988 */ /* 0x0001e8000800040c */
[----:B------:R-:W-:Y:S01]  /*7550*/  STS.U16 [R6+UR12+0x4900], R20 ;  /* 0x0049001406007988 */ /* 0x000fe2000800040c */
[----:B0-----:R-:W-:-:S03]  /*7560*/  PRMT R19, RZ, 0x7610, R19 ;  /* 0x00007610ff137816 */ /* 0x001fc60000000013 */
[----:B------:R-:W-:Y:S04]  /*7570*/  STL [R1+0x3bc], R242 ;  /* 0x0003bcf201007387 */ /* 0x000fe80000100800 */
[----:B------:R0:W-:Y:S04]  /*7580*/  STS.U16 [R6+UR12+0x4d00], R21 ;  /* 0x004d001506007988 */ /* 0x0001e8000800040c */
[----:B0-----:R-:W2:Y:S01]  /*7590*/  LDL R6, [R1+0x338] ;  /* 0x0003380001067983 */ /* 0x001ea20000100800 */
[----:B------:R-:W-:Y:S02]  /*75a0*/  PRMT R18, RZ, 0x7610, R18 ;  /* 0x00007610ff127816 */ /* 0x000fe40000000012 */
[----:B----4-:R-:W-:-:S05]  /*75b0*/  IADD3 R8, P1, R243, R4, RZ ;  /* 0x00000004f3087210 */ /* 0x010fca0007f3e0ff */
[----:B---3--:R-:W-:-:S05]  /*75c0*/  IMAD.X R9, R210, 0x1, R0, P1 ;  /* 0x00000001d2097824 */ /* 0x008fca00008e0600 */
[----:B------:R0:W3:Y:S02]  /*75d0*/  @!P0 LDG.E.U16 R10, desc[UR14][R8.64] ;  /* 0x0000000e080a8981 */ /* 0x0000e4000c1e1500 */
[----:B0-----:R-:W-:-:S05]  /*75e0*/  IADD3 R8, P1, R239, R4, RZ ;  /* 0x00000004ef087210 */ /* 0x001fca0007f3e0ff */
[----:B------:R-:W-:Y:S01]  /*75f0*/  IMAD.X R9, R208, 0x1, R0, P1 ;  /* 0x00000001d0097824 */ /* 0x000fe200008e0600 */
[----:B------:R-:W-:Y:S04]  /*7600*/  STL [R1+0x3c0], R243 ;  /* 0x0003c0f301007387 */ /* 0x000fe80000100800 */
[----:B------:R0:W4:Y:S04]  /*7610*/  @!P0 LDG.E.U16 R19, desc[UR14][R8.64] ;  /* 0x0000000e08138981 */ /* 0x000128000c1e1500 */
[----:B------:R-:W-:Y:S01]  /*7620*/  STL [R1+0x3c4], R210 ;  /* 0x0003c4d201007387 */ /* 0x000fe20000100800 */
[----:B0-----:R-:W-:-:S03]  /*7630*/  IADD3 R8, P1, R3, R4, RZ ;  /* 0x0000000403087210 */ /* 0x001fc60007f3e0ff */
[----:B------:R-:W-:Y:S04]  /*7640*/  STL [R1+0x3c8], R239 ;  /* 0x0003c8ef01007387 */ /* 0x000fe80000100800 */
[----:B------:R-:W-:Y:S01]  /*7650*/  STL [R1+0x3cc], R208 ;  /* 0x0003ccd001007387 */ /* 0x000fe20000100800 */
[----:B------:R-:W-:-:S03]  /*7660*/  IMAD.X R9, R238, 0x1, R0, P1 ;  /* 0x00000001ee097824 */ /* 0x000fc600008e0600 */
[----:B------:R0:W-:Y:S04]  /*7670*/  STL [R1+0x3d0], R238 ;  /* 0x0003d0ee01007387 */ /* 0x0001e80000100800 */
[----:B------:R1:W3:Y:S04]  /*7680*/  @!P0 LDG.E.U16 R18, desc[UR14][R8.64] ;  /* 0x0000000e08128981 */ /* 0x0002e8000c1e1500 */
[----:B0-----:R-:W2:Y:S01]  /*7690*/  LDL.LU R238, [R1+0x25c] ;  /* 0x00025c0001ee7983 */ /* 0x001ea20000300800 */
[----:B-1----:R-:W-:-:S03]  /*76a0*/  IADD3 R8, P1, R236, R4, RZ ;  /* 0x00000004ec087210 */ /* 0x002fc60007f3e0ff */
[----:B------:R0:W-:Y:S04]  /*76b0*/  STL [R1+0x3d4], R236 ;  /* 0x0003d4ec01007387 */ /* 0x0001e80000100800 */
[----:B0-----:R-:W4:Y:S01]  /*76c0*/  LDL.LU R236, [R1+0x2e4] ;  /* 0x0002e40001ec7983 */ /* 0x001f220000300800 */
[----:B------:R-:W-:-:S03]  /*76d0*/  IMAD.X R9, R206, 0x1, R0, P1 ;  /* 0x00000001ce097824 */ /* 0x000fc600008e0600 */
[----:B------:R0:W-:Y:S04]  /*76e0*/  STL [R1+0x3d8], R206 ;  /* 0x0003d8ce01007387 */ /* 0x0001e80000100800 */
[----:B0-----:R-:W3:Y:S01]  /*76f0*/  LDL.LU R206, [R1+0x258] ;  /* 0x0002580001ce7983 */ /* 0x001ee20000300800 */
[----:B------:R-:W-:-:S03]  /*7700*/  PRMT R17, RZ, 0x7610, R17 ;  /* 0x00007610ff117816 */ /* 0x000fc60000000011 */
[----:B------:R-:W-:Y:S04]  /*7710*/  STS.U16 [R2+UR12+0x4180], R165 ;  /* 0x004180a502007988 */ /* 0x000fe8000800040c */
[----:B------:R-:W-:Y:S04]  /*7720*/  STS.U16 [R2+UR12+0x4580], R22 ;  /* 0x0045801602007988 */ /* 0x000fe8000800040c */
[----:B------:R-:W-:Y:S04]  /*7730*/  STS.U16 [R2+UR12+0x4980], R23 ;  /* 0x0049801702007988 */ /* 0x000fe8000800040c */
[----:B------:R0:W-:Y:S04]  /*7740*/  STS.U16 [R2+UR12+0x4d80], R152 ;  /* 0x004d809802007988 */ /* 0x0001e8000800040c */
[----:B------:R1:W3:Y:S01]  /*7750*/  @!P0 LDG.E.U16 R17, desc[UR14][R8.64] ;  /* 0x0000000e08118981 */ /* 0x0002e2000c1e1500 */
[----:B------:R-:W-:-:S03]  /*7760*/  PRMT R184, RZ, 0x7610, R184 ;  /* 0x00007610ffb87816 */ /* 0x000fc600000000b8 */
[----:B------:R-:W3:Y:S04]  /*7770*/  LDL R3, [R1+0x334] ;  /* 0x0003340001037983 */ /* 0x000ee80000100800 */
[----:B0-----:R-:W3:Y:S01]  /*7780*/  LDL R2, [R1+0x24c] ;  /* 0x00024c0001027983 */ /* 0x001ee20000100800 */
[----:B-1----:R-:W-:-:S05]  /*7790*/  IADD3 R8, P1, R234, R4, RZ ;  /* 0x00000004ea087210 */ /* 0x002fca0007f3e0ff */
[----:B------:R-:W-:Y:S01]  /*77a0*/  IMAD.X R9, R204, 0x1, R0, P1 ;  /* 0x00000001cc097824 */ /* 0x000fe200008e0600 */
[----:B------:R-:W-:Y:S04]  /*77b0*/  STL [R1+0x3dc], R234 ;  /* 0x0003dcea01007387 */ /* 0x000fe80000100800 */
[----:B------:R2:W3:Y:S04]  /*77c0*/  @!P0 LDG.E.U16 R184, desc[UR14][R8.64] ;  /* 0x0000000e08b88981 */ /* 0x0004e8000c1e1500 */
[----:B------:R-:W-:Y:S01]  /*77d0*/  STL [R1+0x3e0], R204 ;  /* 0x0003e0cc01007387 */ /* 0x000fe20000100800 */
[----:B------:R-:W-:-:S02]  /*77e0*/  PRMT R188, RZ, 0x7610, R188 ;  /* 0x00007610ffbc7816 */ /* 0x000fc400000000bc */
[-C--:B--2---:R-:W-:Y:S01]  /*77f0*/  IADD3 R8, P1, R238, R4.reuse, RZ ;  /* 0x00000004ee087210 */ /* 0x084fe20007f3e0ff */
[----:B------:R-:W-:Y:S04]  /*7800*/  STL [R1+0x3e4], R238 ;  /* 0x0003e4ee01007387 */ /* 0x000fe80000100800 */
[----:B------:R-:W-:Y:S01]  /*7810*/  IMAD.X R9, R233, 0x1, R0, P1 ;  /* 0x00000001e9097824 */ /* 0x000fe200008e0600 */
[----:B------:R0:W-:Y:S04]  /*7820*/  STL [R1+0x3e8], R233 ;  /* 0x0003e8e901007387 */ /* 0x0001e80000100800 */
[----:B------:R4:W2:Y:S04]  /*7830*/  @!P0 LDG.E.U16 R188, desc[UR14][R8.64] ;  /* 0x0000000e08bc8981 */ /* 0x0008a8000c1e1500 */
[----:B0-----:R-:W2:Y:S01]  /*7840*/  LDL.LU R233, [R1+0x2dc] ;  /* 0x0002dc0001e97983 */ /* 0x001ea20000300800 */
[----:B----4-:R-:W-:-:S03]  /*7850*/  IADD3 R8, P1, R236, R4, RZ ;  /* 0x00000004ec087210 */ /* 0x010fc60007f3e0ff */
[----:B------:R0:W-:Y:S04]  /*7860*/  STL [R1+0x3ec], R236 ;  /* 0x0003ecec01007387 */ /* 0x0001e80000100800 */
[----:B0-----:R-:W4:Y:S01]  /*7870*/  LDL.LU R236, [R1+0x248] ;  /* 0x0002480001ec7983 */ /* 0x001f220000300800 */
[----:B------:R-:W-:Y:S01]  /*7880*/  PRMT R187, RZ, 0x7610, R187 ;  /* 0x00007610ffbb7816 */ /* 0x000fe200000000bb */
[----:B---3--:R-:W-:-:S05]  /*7890*/  IMAD.X R9, R206, 0x1, R0, P1 ;  /* 0x00000001ce097824 */ /* 0x008fca00008e0600 */
[----:B------:R0:W3:Y:S01]  /*78a0*/  @!P0 LDG.E.U16 R187, desc[UR14][R8.64] ;  /* 0x0000000e08bb8981 */ /* 0x0000e2000c1e1500 */
[----:B------:R-:W-:Y:S02]  /*78b0*/  PRMT R186, RZ, 0x7610, R186 ;  /* 0x00007610ffba7816 */ /* 0x000fe400000000ba */
[----:B0-----:R-:W-:-:S05]  /*78c0*/  IADD3 R8, P1, R230, R4, RZ ;  /* 0x00000004e6087210 */ /* 0x001fca0007f3e0ff */
[----:B------:R-:W-:Y:S01]  /*78d0*/  IMAD.X R9, R202, 0x1, R0, P1 ;  /* 0x00000001ca097824 */ /* 0x000fe200008e0600 */
[----:B------:R-:W-:Y:S04]  /*78e0*/  STL [R1+0x3f0], R206 ;  /* 0x0003f0ce01007387 */ /* 0x000fe80000100800 */
[----:B------:R0:W3:Y:S04]  /*78f0*/  @!P0 LDG.E.U16 R186, desc[UR14][R8.64] ;  /* 0x0000000e08ba8981 */ /* 0x0000e8000c1e1500 */
[----:B------:R-:W-:Y:S04]  /*7900*/  STL [R1+0x3f4], R230 ;  /* 0x0003f4e601007387 */ /* 0x000fe80000100800 */
[----:B------:R-:W-:Y:S01]  /*7910*/  STL [R1+0x3f8], R202 ;  /* 0x0003f8ca01007387 */ /* 0x000fe20000100800 */
[----:B0-----:R-:W-:-:S03]  /*7920*/  IADD3 R8, P1, R2, R4, RZ ;  /* 0x0000000402087210 */ /* 0x001fc60007f3e0ff */
[----:B------:R-:W3:Y:S04]  /*7930*/  LDL R27, [R1+0x2d4] ;  /* 0x0002d400011b7983 */ /* 0x000ee80000100800 */
[----:B------:R-:W3:Y:S01]  /*7940*/  LDL R2, [R1+0x330] ;  /* 0x0003300001027983 */ /* 0x000ee20000100800 */
[----:B------:R-:W-:-:S03]  /*7950*/  IMAD.X R9, R229, 0x1, R0, P1 ;  /* 0x00000001e5097824 */ /* 0x000fc600008e0600 */
[----:B------:R-:W3:Y:S04]  /*7960*/  LDL.LU R25, [R1+0x228] ;  /* 0x0002280001197983 */ /* 0x000ee80000300800 */
[----:B------:R-:W3:Y:S04]  /*7970*/  LDL.LU R24, [R1+0x2cc] ;  /* 0x0002cc0001187983 */ /* 0x000ee80000300800 */
[----:B------:R0:W-:Y:S01]  /*7980*/  STL [R1+0x3fc], R229 ;  /* 0x0003fce501007387 */ /* 0x0001e20000100800 */
[----:B------:R-:W-:-:S06]  /*7990*/  PRMT R185, RZ, 0x7610, R185 ;  /* 0x00007610ffb97816 */ /* 0x000fcc00000000b9 */
[----:B------:R2:W3:Y:S04]  /*79a0*/  @!P0 LDG.E.U16 R185, desc[UR14][R8.64] ;  /* 0x0000000e08b98981 */ /* 0x0004e8000c1e1500 */
[----:B0-----:R-:W3:Y:S01]  /*79b0*/  LDL.LU R229, [R1+0x23c] ;  /* 0x00023c0001e57983 */ /* 0x001ee20000300800 */
[----:B------:R-:W-:-:S03]  /*79c0*/  PRMT R190, RZ, 0x7610, R190 ;  /* 0x00007610ffbe7816 */ /* 0x000fc600000000be */
[----:B------:R-:W-:Y:S04]  /*79d0*/  STS.U16 [R6+UR12+0x4200], R167 ;  /* 0x004200a706007988 */ /* 0x000fe8000800040c */
[----:B------:R-:W-:Y:S04]  /*79e0*/  STS.U16 [R6+UR12+0x4600], R153 ;  /* 0x0046009906007988 */ /* 0x000fe8000800040c */
[----:B------:R-:W-:Y:S04]  /*79f0*/  STS.U16 [R6+UR12+0x4a00], R154 ;  /* 0x004a009a06007988 */ /* 0x000fe8000800040c */
[----:B------:R-:W-:Y:S04]  /*7a00*/  STS.U16 [R6+UR12+0x4e00], R155 ;  /* 0x004e009b06007988 */ /* 0x000fe8000800040c */
[----:B------:R-:W-:Y:S04]  /*7a10*/  STS.U16 [R3+UR12+0x4280], R168 ;  /* 0x004280a803007988 */ /* 0x000fe8000800040c */
[----:B------:R-:W-:Y:S04]  /*7a20*/  STS.U16 [R3+UR12+0x4680], R156 ;  /* 0x0046809c03007988 */ /* 0x000fe8000800040c */
[----:B------:R-:W-:Y:S04]  /*7a30*/  STS.U16 [R3+UR12+0x4a80], R157 ;  /* 0x004a809d03007988 */ /* 0x000fe8000800040c */
[----:B------:R-:W-:Y:S01]  /*7a40*/  STS.U16 [R3+UR12+0x4e80], R158 ;  /* 0x004e809e03007988 */ /* 0x000fe2000800040c */
[----:B--2---:R-:W-:-:S03]  /*7a50*/  IADD3 R8, P1, R233, R4, RZ ;  /* 0x00000004e9087210 */ /* 0x004fc60007f3e0ff */
[----:B------:R0:W-:Y:S04]  /*7a60*/  STL [R1+0x400], R233 ;  /* 0x000400e901007387 */ /* 0x0001e80000100800 */
[----:B0-----:R-:W2:Y:S01]  /*7a70*/  LDL.LU R233, [R1+0x238] ;  /* 0x0002380001e97983 */ /* 0x001ea20000300800 */
[----:B----4-:R-:W-:-:S03]  /*7a80*/  IMAD.X R9, R236, 0x1, R0, P1 ;  /* 0x00000001ec097824 */ /* 0x010fc600008e0600 */
[----:B------:R-:W-:Y:S04]  /*7a90*/  STL [R1+0x404], R236 ;  /* 0x000404ec01007387 */ /* 0x000fe80000100800 */
[----:B------:R0:W4:Y:S04]  /*7aa0*/  @!P0 LDG.E.U16 R190, desc[UR14][R8.64] ;  /* 0x0000000e08be8981 */ /* 0x000128000c1e1500 */
[----:B------:R1:W-:Y:S01]  /*7ab0*/  STL [R1+0x408], R226 ;  /* 0x000408e201007387 */ /* 0x0003e20000100800 */
[----:B0-----:R-:W-:-:S03]  /*7ac0*/  IADD3 R8, P1, R226, R4, RZ ;  /* 0x00000004e2087210 */ /* 0x001fc60007f3e0ff */
[----:B-1----:R-:W4:Y:S04]  /*7ad0*/  LDL.LU R226, [R1+0x22c] ;  /* 0x00022c0001e27983 */ /* 0x002f280000300800 */
[----:B------:R-:W4:Y:S04]  /*7ae0*/  LDL.LU R218, [R1+0x2b8] ;  /* 0x0002b80001da7983 */ /* 0x000f280000300800 */
[----:B------:R-:W4:Y:S04]  /*7af0*/  LDL.LU R196, [R1+0x314] ;  /* 0x0003140001c47983 */ /* 0x000f280000300800 */
[----:B------:R-:W4:Y:S04]  /*7b00*/  LDL.LU R3, [R1+0x21c] ;  /* 0x00021c0001037983 */ /* 0x000f280000300800 */
[----:B------:R-:W4:Y:S04]  /*7b10*/  LDL.LU R14, [R1+0x2bc] ;  /* 0x0002bc00010e7983 */ /* 0x000f280000300800 */
[----:B------:R-:W4:Y:S04]  /*7b20*/  LDL.LU R6, [R1+0x220] ;  /* 0x0002200001067983 */ /* 0x000f280000300800 */
[----:B------:R-:W4:Y:S01]  /*7b30*/  LDL.LU R7, [R1+0x2c4] ;  /* 0x0002c40001077983 */ /* 0x000f220000300800 */
[----:B------:R-:W-:Y:S01]  /*7b40*/  PRMT R189, RZ, 0x7610, R189 ;  /* 0x00007610ffbd7816 */ /* 0x000fe200000000bd */
[----:B------:R-:W-:Y:S01]  /*7b50*/  IMAD.X R9, R200, 0x1, R0, P1 ;  /* 0x00000001c8097824 */ /* 0x000fe200008e0600 */
[----:B------:R-:W-:-:S02]  /*7b60*/  PRMT R176, RZ, 0x7610, R176 ;  /* 0x00007610ffb07816 */ /* 0x000fc400000000b0 */
[----:B------:R-:W-:Y:S02]  /*7b70*/  PRMT R173, RZ, 0x7610, R173 ;  /* 0x00007610ffad7816 */ /* 0x000fe400000000ad */
[----:B------:R-:W-:Y:S01]  /*7b80*/  PRMT R172, RZ, 0x7610, R172 ;  /* 0x00007610ffac7816 */ /* 0x000fe200000000ac */
[----:B------:R0:W4:Y:S01]  /*7b90*/  @!P0 LDG.E.U16 R189, desc[UR14][R8.64] ;  /* 0x0000000e08bd8981 */ /* 0x000122000c1e1500 */
[----:B------:R-:W-:-:S03]  /*7ba0*/  PRMT R171, RZ, 0x7610, R171 ;  /* 0x00007610ffab7816 */ /* 0x000fc600000000ab */
[----:B---3--:R-:W-:Y:S04]  /*7bb0*/  STS.U16 [R2+UR12+0x4300], R169 ;  /* 0x004300a902007988 */ /* 0x008fe8000800040c */
[----:B------:R-:W3:Y:S01]  /*7bc0*/  LDL R28, [R1+0x32c] ;  /* 0x00032c00011c7983 */ /* 0x000ee20000100800 */
[----:B0-----:R-:W-:-:S05]  /*7bd0*/  IADD3 R8, P1, R229, R4, RZ ;  /* 0x00000004e5087210 */ /* 0x001fca0007f3e0ff */
[----:B------:R-:W-:-:S05]  /*7be0*/  IMAD.X R9, R225, 0x1, R0, P1 ;  /* 0x00000001e1097824 */ /* 0x000fca00008e0600 */
[----:B------:R0:W3:Y:S02]  /*7bf0*/  @!P0 LDG.E.U16 R176, desc[UR14][R8.64] ;  /* 0x0000000e08b08981 */ /* 0x0000e4000c1e1500 */
[----:B0-----:R-:W-:Y:S02]  /*7c00*/  IADD3 R8, P1, R27, R4, RZ ;  /* 0x000000041b087210 */ /* 0x001fe40007f3e0ff */
[----:B------:R-:W-:Y:S04]  /*7c10*/  STS.U16 [R2+UR12+0x4700], R166 ;  /* 0x004700a602007988 */ /* 0x000fe8000800040c */
[----:B------:R-:W-:Y:S04]  /*7c20*/  STS.U16 [R2+UR12+0x4b00], R159 ;  /* 0x004b009f02007988 */ /* 0x000fe8000800040c */
[----:B------:R-:W3:Y:S04]  /*7c30*/  LDL R27, [R1+0x30c] ;  /* 0x00030c00011b7983 */ /* 0x000ee80000100800 */
[----:B------:R0:W-:Y:S04]  /*7c40*/  STS.U16 [R2+UR12+0x4f00], R160 ;  /* 0x004f00a002007988 */ /* 0x0001e8000800040c */
[----:B------:R-:W3:Y:S01]  /*7c50*/  LDL.LU R216, [R1+0x200] ;  /* 0x0002000001d87983 */ /* 0x000ee20000300800 */
[----:B------:R-:W-:-:S03]  /*7c60*/  PRMT R170, RZ, 0x7610, R170 ;  /* 0x00007610ffaa7816 */ /* 0x000fc600000000aa */
[----:B0-----:R-:W3:Y:S01]  /*7c70*/  LDL.LU R2, [R1+0x210] ;  /* 0x0002100001027983 */ /* 0x001ee20000300800 */
[----:B--2---:R-:W-:-:S05]  /*7c80*/  IMAD.X R9, R233, 0x1, R0, P1 ;  /* 0x00000001e9097824 */ /* 0x004fca00008e0600 */
[----:B------:R0:W2:Y:S02]  /*7c90*/  @!P0 LDG.E.U16 R173, desc[UR14][R8.64] ;  /* 0x0000000e08ad8981 */ /* 0x0000a4000c1e1500 */
[----:B0-----:R-:W-:-:S05]  /*7ca0*/  IADD3 R8, P1, R222, R4, RZ ;  /* 0x00000004de087210 */ /* 0x001fca0007f3e0ff */
[----:B------:R-:W-:-:S05]  /*7cb0*/  IMAD.X R9, R198, 0x1, R0, P1 ;  /* 0x00000001c6097824 */ /* 0x000fca00008e0600 */
[----:B------:R4:W2:Y:S02]  /*7cc0*/  @!P0 LDG.E.U16 R172, desc[UR14][R8.64] ;  /* 0x0000000e08ac8981 */ /* 0x0008a4000c1e1500 */
[----:B----4-:R-:W-:-:S05]  /*7cd0*/  IADD3 R8, P1, R226, R4, RZ ;  /* 0x00000004e2087210 */ /* 0x010fca0007f3e0ff */
[----:B------:R-:W-:-:S05]  /*7ce0*/  IMAD.X R9, R221, 0x1, R0, P1 ;  /* 0x00000001dd097824 */ /* 0x000fca00008e0600 */
[----:B------:R0:W4:Y:S02]  /*7cf0*/  @!P0 LDG.E.U16 R171, desc[UR14][R8.64] ;  /* 0x0000000e08ab8981 */ /* 0x000124000c1e1500 */
[----:B0-----:R-:W-:-:S05]  /*7d00*/  IADD3 R8, P1, R24, R4, RZ ;  /* 0x0000000418087210 */ /* 0x001fca0007f3e0ff */
[--C-:B------:R-:W-:Y:S01]  /*7d10*/  IMAD.X R9, R25, 0x1, R0.reuse, P1 ;  /* 0x0000000119097824 */ /* 0x100fe200008e0600 */
[----:B------:R0:W-:Y:S04]  /*7d20*/  STL [R1+0x374], R7 ;  /* 0x0003740701007387 */ /* 0x0001e80000100800 */
[----:B------:R1:W4:Y:S02]  /*7d30*/  @!P0 LDG.E.U16 R170, desc[UR14][R8.64] ;  /* 0x0000000e08aa8981 */ /* 0x000324000c1e1500 */
[----:B-1----:R-:W-:Y:S02]  /*7d40*/  IADD3 R8, P1, R7, R4, RZ ;  /* 0x0000000407087210 */ /* 0x002fe40007f3e0ff */
[----:B0-----:R-:W2:Y:S03]  /*7d50*/  LDL.LU R7, [R1+0x2ac] ;  /* 0x0002ac0001077983 */ /* 0x001ea60000300800 */
[----:B------:R-:W-:Y:S01]  /*7d60*/  IMAD.X R9, R6, 0x1, R0, P1 ;  /* 0x0000000106097824 */ /* 0x000fe200008e0600 */
[----:B------:R0:W-:Y:S04]  /*7d70*/  STL [R1+0x378], R6 ;  /* 0x0003780601007387 */ /* 0x0001e80000100800 */
[----:B0-----:R-:W4:Y:S01]  /*7d80*/  LDL.LU R6, [R1+0x20c] ;  /* 0x00020c0001067983 */ /* 0x001f220000300800 */
[----:B------:R-:W-:-:S06]  /*7d90*/  PRMT R169, RZ, 0x7610, R169 ;  /* 0x00007610ffa97816 */ /* 0x000fcc00000000a9 */
[----:B------:R0:W4:Y:S01]  /*7da0*/  @!P0 LDG.E.U16 R169, desc[UR14][R8.64] ;  /* 0x0000000e08a98981 */ /* 0x000122000c1e1500 */
[----:B------:R-:W-:Y:S02]  /*7db0*/  PRMT R168, RZ, 0x7610, R168 ;  /* 0x00007610ffa87816 */ /* 0x000fe400000000a8 */
[----:B0-----:R-:W-:-:S05]  /*7dc0*/  IADD3 R8, P1, R14, R4, RZ ;  /* 0x000000040e087210 */ /* 0x001fca0007f3e0ff */
[----:B------:R-:W-:-:S05]  /*7dd0*/  IMAD.X R9, R3, 0x1, R0, P1 ;  /* 0x0000000103097824 */ /* 0x000fca00008e0600 */
[----:B------:R0:W4:Y:S01]  /*7de0*/  @!P0 LDG.E.U16 R168, desc[UR14][R8.64] ;  /* 0x0000000e08a88981 */ /* 0x000122000c1e1500 */
[----:B------:R-:W-:Y:S02]  /*7df0*/  PRMT R167, RZ, 0x7610, R167 ;  /* 0x00007610ffa77816 */ /* 0x000fe400000000a7 */
[----:B0-----:R-:W-:-:S05]  /*7e00*/  IADD3 R8, P1, R196, R4, RZ ;  /* 0x00000004c4087210 */ /* 0x001fca0007f3e0ff */
[----:B------:R-:W-:-:S05]  /*7e10*/  IMAD.X R9, R218, 0x1, R0, P1 ;  /* 0x00000001da097824 */ /* 0x000fca00008e0600 */
[----:B------:R3:W4:Y:S01]  /*7e20*/  @!P0 LDG.E.U16 R167, desc[UR14][R8.64] ;  /* 0x0000000e08a78981 */ /* 0x000722000c1e1500 */
[----:B------:R-:W-:Y:S02]  /*7e30*/  PRMT R166, RZ, 0x7610, R166 ;  /* 0x00007610ffa67816 */ /* 0x000fe400000000a6 */
[----:B---3--:R-:W-:-:S05]  /*7e40*/  IADD3 R8, P1, R2, R4, RZ ;  /* 0x0000000402087210 */ /* 0x008fca0007f3e0ff */
[----:B------:R-:W-:-:S05]  /*7e50*/  IMAD.X R9, R217, 0x1, R0, P1 ;  /* 0x00000001d9097824 */ /* 0x000fca00008e0600 */
[----:B------:R2:W3:Y:S01]  /*7e60*/  @!P0 LDG.E.U16 R166, desc[UR14][R8.64] ;  /* 0x0000000e08a68981 */ /* 0x0004e2000c1e1500 */
[----:B------:R-:W-:-:S03]  /*7e70*/  PRMT R165, RZ, 0x7610, R165 ;  /* 0x00007610ffa57816 */ /* 0x000fc600000000a5 */
[----:B------:R0:W-:Y:S04]  /*7e80*/  STL [R1+0x380], R14 ;  /* 0x0003800e01007387 */ /* 0x0001e80000100800 */
[----:B------:R1:W-:Y:S04]  /*7e90*/  STS.U16 [R28+UR12+0x4380], R193 ;  /* 0x004380c11c007988 */ /* 0x0003e8000800040c */
[----:B0-----:R-:W3:Y:S04]  /*7ea0*/  LDL.LU R14, [R1+0x2a8] ;  /* 0x0002a800010e7983 */ /* 0x001ee80000300800 */
[----:B------:R-:W-:Y:S04]  /*7eb0*/  STL [R1+0x384], R3 ;  /* 0x0003840301007387 */ /* 0x000fe80000100800 */
[----:B------:R-:W-:Y:S01]  /*7ec0*/  STL [R1+0x394], R196 ;  /* 0x000394c401007387 */ /* 0x000fe20000100800 */
[----:B-1----:R-:W-:-:S03]  /*7ed0*/  IMAD.MOV.U32 R193, RZ, RZ, R26 ;  /* 0x000000ffffc17224 */ /* 0x002fc600078e001a */
[----:B------:R0:W-:Y:S04]  /*7ee0*/  STS.U16 [R28+UR12+0x4780], R192 ;  /* 0x004780c01c007988 */ /* 0x0001e8000800040c */
[----:B------:R-:W-:Y:S04]  /*7ef0*/  STL [R1+0x3a8], R218 ;  /* 0x0003a8da01007387 */ /* 0x000fe80000100800 */
[----:B------:R1:W-:Y:S01]  /*7f00*/  STS.U16 [R28+UR12+0x4b80], R191 ;  /* 0x004b80bf1c007988 */ /* 0x0003e2000800040c */
[----:B0-----:R-:W-:-:S03]  /*7f10*/  IMAD.MOV.U32 R192, RZ, RZ, R25 ;  /* 0x000000ffffc07224 */ /* 0x001fc600078e0019 */
[----:B------:R-:W3:Y:S04]  /*7f20*/  LDL.LU R251, [R1+0x304] ;  /* 0x0003040001fb7983 */ /* 0x000ee80000300800 */
[----:B------:R-:W3:Y:S01]  /*7f30*/  LDL.LU R3, [R1+0x29c] ;  /* 0x00029c0001037983 */ /* 0x000ee20000300800 */
[----:B-1----:R-:W-:-:S03]  /*7f40*/  IMAD.MOV.U32 R191, RZ, RZ, R24 ;  /* 0x000000ffffbf7224 */ /* 0x002fc600078e0018 */
[----:B------:R-:W3:Y:S04]  /*7f50*/  LDL.LU.64 R24, [R1] ;  /* 0x0000000001187983 */ /* 0x000ee80000300a00 */
[----:B------:R0:W-:Y:S01]  /*7f60*/  STS.U16 [R28+UR12+0x4f80], R161 ;  /* 0x004f80a11c007988 */ /* 0x0001e2000800040c */
[----:B--2---:R-:W-:-:S05]  /*7f70*/  IADD3 R8, P1, R7, R4, RZ ;  /* 0x0000000407087210 */ /* 0x004fca0007f3e0ff */
[----:B----4-:R-:W-:-:S05]  /*7f80*/  IMAD.X R9, R6, 0x1, R0, P1 ;  /* 0x0000000106097824 */ /* 0x010fca00008e0600 */
[----:B------:R1:W2:Y:S02]  /*7f90*/  @!P0 LDG.E.U16 R165, desc[UR14][R8.64] ;  /* 0x0000000e08a58981 */ /* 0x0002a4000c1e1500 */
[----:B-1----:R-:W-:Y:S02]  /*7fa0*/  IADD3 R8, P1, R27, R4, RZ ;  /* 0x000000041b087210 */ /* 0x002fe40007f3e0ff */
[----:B------:R-:W4:Y:S04]  /*7fb0*/  LDL.LU.64 R26, [R1+0x8] ;  /* 0x00000800011a7983 */ /* 0x000f280000300a00 */
[----:B0-----:R-:W4:Y:S04]  /*7fc0*/  LDL.LU.64 R28, [R1+0x10] ;  /* 0x00001000011c7983 */ /* 0x001f280000300a00 */
[----:B------:R-:W4:Y:S04]  /*7fd0*/  LDL.LU.64 R30, [R1+0x18] ;  /* 0x00001800011e7983 */ /* 0x000f280000300a00 */
        /* <DEDUP_REMOVED lines=60> */
[----:B------:R-:W2:Y:S04]  /*83a0*/  LDL.LU R236, [R1+0x234] ;  /* 0x0002340001ec7983 */ /* 0x000ea80000300800 */
[----:B------:R-:W4:Y:S04]  /*83b0*/  LDL.LU R202, [R1+0x240] ;  /* 0x0002400001ca7983 */ /* 0x000f280000300800 */
        /* <DEDUP_REMOVED lines=17> */
[----:B------:R0:W-:Y:S04]  /*84d0*/  STS.U16 [R5+UR12+0x400], R174 ;  /* 0x000400ae05007988 */ /* 0x0001e8000800040c */
[----:B------:R1:W-:Y:S04]  /*84e0*/  STS.U16 [R5+UR12+0x600], R175 ;  /* 0x000600af05007988 */ /* 0x0003e8000800040c */
[----:B0-----:R-:W4:Y:S04]  /*84f0*/  LDL.LU R174, [R1+0x230] ;  /* 0x0002300001ae7983 */ /* 0x001f280000300800 */
[----:B-1----:R-:W4:Y:S01]  /*8500*/  LDL.LU R175, [R1+0x2d0] ;  /* 0x0002d00001af7983 */ /* 0x002f220000300800 */
[----:B------:R-:W-:Y:S01]  /*8510*/  PRMT R164, RZ, 0x7610, R164 ;  /* 0x00007610ffa47816 */ /* 0x000fe200000000a4 */
[----:B---3--:R-:W-:-:S05]  /*8520*/  IMAD.X R9, R14, 0x1, R0, P1 ;  /* 0x000000010e097824 */ /* 0x008fca00008e0600 */
[----:B------:R0:W3:Y:S04]  /*8530*/  @!P0 LDG.E.U16 R164, desc[UR14][R8.64] ;  /* 0x0000000e08a48981 */ /* 0x0000e8000c1e1500 */
[----:B------:R1:W-:Y:S01]  /*8540*/  STS.U16 [R5+UR12+0x200], R163 ;  /* 0x000200a305007988 */ /* 0x0003e2000800040c */
[----:B0-----:R-:W-:Y:S02]  /*8550*/  IADD3 R8, P1, R216, R4, RZ ;  /* 0x00000004d8087210 */ /* 0x001fe40007f3e0ff */
[----:B-1----:R-:W-:-:S03]  /*8560*/  PRMT R163, RZ, 0x7610, R163 ;  /* 0x00007610ffa37816 */ /* 0x002fc600000000a3 */
[----:B------:R-:W-:Y:S01]  /*8570*/  IMAD.X R9, R215, 0x1, R0, P1 ;  /* 0x00000001d7097824 */ /* 0x000fe200008e0600 */
[----:B------:R0:W-:Y:S04]  /*8580*/  STS.U16 [R5+UR12], R162 ;  /* 0x000000a205007988 */ /* 0x0001e8000800040c */
[----:B------:R1:W3:Y:S01]  /*8590*/  @!P0 LDG.E.U16 R163, desc[UR14][R8.64] ;  /* 0x0000000e08a38981 */ /* 0x0002e2000c1e1500 */
[----:B0-----:R-:W-:Y:S02]  /*85a0*/  PRMT R162, RZ, 0x7610, R162 ;  /* 0x00007610ffa27816 */ /* 0x001fe400000000a2 */
[----:B-1----:R-:W-:-:S05]  /*85b0*/  IADD3 R8, P1, R3, R4, RZ ;  /* 0x0000000403087210 */ /* 0x002fca0007f3e0ff */
[----:B------:R-:W-:-:S05]  /*85c0*/  IMAD.X R9, R252, 0x1, R0, P1 ;  /* 0x00000001fc097824 */ /* 0x000fca00008e0600 */
[----:B------:R0:W3:Y:S01]  /*85d0*/  @!P0 LDG.E.U16 R162, desc[UR14][R8.64] ;  /* 0x0000000e08a28981 */ /* 0x0000e2000c1e1500 */
[----:B------:R-:W-:Y:S02]  /*85e0*/  PRMT R161, RZ, 0x7610, R161 ;  /* 0x00007610ffa17816 */ /* 0x000fe400000000a1 */
[----:B0-----:R-:W-:Y:S02]  /*85f0*/  IADD3 R8, P1, R251, R4, RZ ;  /* 0x00000004fb087210 */ /* 0x001fe40007f3e0ff */
[----:B------:R-:W-:Y:S02]  /*8600*/  PRMT R160, RZ, 0x7610, R160 ;  /* 0x00007610ffa07816 */ /* 0x000fe400000000a0 */
[----:B------:R-:W-:Y:S02]  /*8610*/  PRMT R159, RZ, 0x7610, R159 ;  /* 0x00007610ff9f7816 */ /* 0x000fe4000000009f */
[----:B------:R-:W-:Y:S02]  /*8620*/  PRMT R158, RZ, 0x7610, R158 ;  /* 0x00007610ff9e7816 */ /* 0x000fe4000000009e */
[----:B------:R-:W-:-:S02]  /*8630*/  PRMT R157, RZ, 0x7610, R157 ;  /* 0x00007610ff9d7816 */ /* 0x000fc4000000009d */
[----:B------:R-:W-:Y:S02]  /*8640*/  PRMT R156, RZ, 0x7610, R156 ;  /* 0x00007610ff9c7816 */ /* 0x000fe4000000009c */
[----:B------:R-:W-:Y:S02]  /*8650*/  PRMT R155, RZ, 0x7610, R155 ;  /* 0x00007610ff9b7816 */ /* 0x000fe4000000009b */
[----:B------:R-:W-:Y:S02]  /*8660*/  PRMT R154, RZ, 0x7610, R154 ;  /* 0x00007610ff9a7816 */ /* 0x000fe4000000009a */
[----:B------:R-:W-:Y:S02]  /*8670*/  PRMT R153, RZ, 0x7610, R153 ;  /* 0x00007610ff997816 */ /* 0x000fe40000000099 */
[----:B------:R-:W-:Y:S02]  /*8680*/  PRMT R152, RZ, 0x7610, R152 ;  /* 0x00007610ff987816 */ /* 0x000fe40000000098 */
[----:B------:R-:W-:-:S02]  /*8690*/  PRMT R23, RZ, 0x7610, R23 ;  /* 0x00007610ff177816 */ /* 0x000fc40000000017 */
[----:B------:R-:W-:Y:S02]  /*86a0*/  PRMT R22, RZ, 0x7610, R22 ;  /* 0x00007610ff167816 */ /* 0x000fe40000000016 */
[----:B------:R-:W-:Y:S02]  /*86b0*/  PRMT R21, RZ, 0x7610, R21 ;  /* 0x00007610ff157816 */ /* 0x000fe40000000015 */
[----:B------:R-:W-:Y:S01]  /*86c0*/  PRMT R20, RZ, 0x7610, R20 ;  /* 0x00007610ff147816 */ /* 0x000fe20000000014 */
[----:B------:R0:W-:Y:S02]  /*86d0*/  STS.U16 [R5+UR12+0x2200], R19 ;  /* 0x0022001305007988 */ /* 0x0001e4000800040c */
[----:B0-----:R-:W-:Y:S02]  /*86e0*/  PRMT R19, RZ, 0x7610, R19 ;  /* 0x00007610ff137816 */ /* 0x001fe40000000013 */
[----:B------:R0:W-:Y:S02]  /*86f0*/  STS.U16 [R5+UR12+0x2400], R18 ;  /* 0x0024001205007988 */ /* 0x0001e4000800040c */
[----:B0-----:R-:W-:-:S02]  /*8700*/  PRMT R18, RZ, 0x7610, R18 ;  /* 0x00007610ff127816 */ /* 0x001fc40000000012 */
[----:B------:R0:W-:Y:S01]  /*8710*/  STS.U16 [R5+UR12+0x2600], R17 ;  /* 0x0026001105007988 */ /* 0x0001e2000800040c */
[----:B--2---:R-:W-:-:S05]  /*8720*/  IMAD.X R9, R214, 0x1, R0, P1 ;  /* 0x00000001d6097824 */ /* 0x004fca00008e0600 */
[----:B------:R1:W2:Y:S02]  /*8730*/  @!P0 LDG.E.U16 R161, desc[UR14][R8.64] ;  /* 0x0000000e08a18981 */ /* 0x0002a4000c1e1500 */
[----:B-1----:R-:W-:-:S05]  /*8740*/  IADD3 R8, P1, R249, R4, RZ ;  /* 0x00000004f9087210 */ /* 0x002fca0007f3e0ff */
[----:B------:R-:W-:-:S05]  /*8750*/  IMAD.X R9, R213, 0x1, R0, P1 ;  /* 0x00000001d5097824 */ /* 0x000fca00008e0600 */
[----:B------:R4:W2:Y:S02]  /*8760*/  @!P0 LDG.E.U16 R160, desc[UR14][R8.64] ;  /* 0x0000000e08a08981 */ /* 0x0008a4000c1e1500 */
[----:B----4-:R-:W-:-:S05]  /*8770*/  IADD3 R8, P1, R196, R4, RZ ;  /* 0x00000004c4087210 */ /* 0x010fca0007f3e0ff */
[----:B------:R-:W-:-:S05]  /*8780*/  IMAD.X R9, R248, 0x1, R0, P1 ;  /* 0x00000001f8097824 */ /* 0x000fca00008e0600 */
[----:B------:R1:W4:Y:S02]  /*8790*/  @!P0 LDG.E.U16 R159, desc[UR14][R8.64] ;  /* 0x0000000e089f8981 */ /* 0x000324000c1e1500 */
[----:B-1----:R-:W-:-:S05]  /*87a0*/  IADD3 R8, P1, R250, R4, RZ ;  /* 0x00000004fa087210 */ /* 0x002fca0007f3e0ff */
        /* <DEDUP_REMOVED lines=37> */
[----:B------:R1:W4:Y:S01]  /*8a00*/  @!P0 LDG.E.U16 R18, desc[UR14][R8.64] ;  /* 0x0000000e08128981 */ /* 0x000322000c1e1500 */
[----:B0-----:R-:W-:Y:S02]  /*8a10*/  PRMT R17, RZ, 0x7610, R17 ;  /* 0x00007610ff117816 */ /* 0x001fe40000000011 */
[----:B-1----:R-:W-:-:S05]  /*8a20*/  IADD3 R8, P1, R228, R4, RZ ;  /* 0x00000004e4087210 */ /* 0x002fca0007f3e0ff */
[----:B------:R-:W-:Y:S01]  /*8a30*/  IMAD.X R9, R201, 0x1, R0, P1 ;  /* 0x00000001c9097824 */ /* 0x000fe200008e0600 */
[----:B------:R0:W-:Y:S04]  /*8a40*/  STS.U16 [R5+UR12+0x1600], R16 ;  /* 0x0016001005007988 */ /* 0x0001e8000800040c */
        /* <DEDUP_REMOVED lines=28> */
[----:B------:R-:W-:-:S05]  /*8c10*/  IMAD.X R9, R197, 0x1, R0, P1 ;  /* 0x00000001c5097824 */ /* 0x000fca00008e0600 */
[----:B------:R-:W4:Y:S04]  /*8c20*/  @!P0 LDG.E.U16 R10, desc[UR14][R8.64] ;  /* 0x0000000e080a8981 */ /* 0x000f28000c1e1500 */
[----:B------:R0:W-:Y:S04]  /*8c30*/  STS.U16 [R5+UR12+0x800], R183 ;  /* 0x000800b705007988 */ /* 0x0001e8000800040c */
[----:B------:R-:W-:Y:S01]  /*8c40*/  STS.U16 [R5+UR12+0xa00], R182 ;  /* 0x000a00b605007988 */ /* 0x000fe2000800040c */
[----:B0-----:R-:W-:-:S03]  /*8c50*/  LOP3.LUT R183, R5, 0x20, RZ, 0x3c, !PT ;  /* 0x0000002005b77812 */ /* 0x001fc600078e3cff */
[----:B------:R-:W-:Y:S04]  /*8c60*/  STS.U16 [R5+UR12+0xc00], R181 ;  /* 0x000c00b505007988 */ /* 0x000fe8000800040c */
        /* <DEDUP_REMOVED lines=22> */
[----:B---3--:R-:W-:Y:S04]  /*8dd0*/  STS.U16 [R183+UR12+0xb00], R164 ;  /* 0x000b00a4b7007988 */ /* 0x008fe8000800040c */
[----:B------:R-:W-:Y:S04]  /*8de0*/  STS.U16 [R183+UR12+0xd00], R163 ;  /* 0x000d00a3b7007988 */ /* 0x000fe8000800040c */
[----:B------:R-:W-:Y:S04]  /*8df0*/  STS.U16 [R183+UR12+0xf00], R162 ;  /* 0x000f00a2b7007988 */ /* 0x000fe8000800040c */
[----:B--2---:R-:W-:Y:S04]  /*8e00*/  STS.U16 [R183+UR12+0x1100], R161 ;  /* 0x001100a1b7007988 */ /* 0x004fe8000800040c */
[----:B------:R-:W-:Y:S04]  /*8e10*/  STS.U16 [R183+UR12+0x1300], R160 ;  /* 0x001300a0b7007988 */ /* 0x000fe8000800040c */
[----:B----4-:R-:W-:Y:S04]  /*8e20*/  STS.U16 [R183+UR12+0x1500], R159 ;  /* 0x0015009fb7007988 */ /* 0x010fe8000800040c */
        /* <DEDUP_REMOVED lines=18> */
[----:B------:R0:W-:Y:S04]  /*8f50*/  STS.U16 [R183+UR12+0x3b00], R11 ;  /* 0x003b000bb7007988 */ /* 0x0001e8000800040c */
[----:B------:R1:W-:Y:S01]  /*8f60*/  STS.U16 [R183+UR12+0x3d00], R10 ;  /* 0x003d000ab7007988 */ /* 0x0003e2000800040c */
[----:B------:R2:W-:Y:S06]  /*8f70*/  MEMBAR.ALL.CTA ;  /* 0x0000000000007992 */ /* 0x0005ec0000008000 */
[----:B--2---:R-:W2:Y:S02]  /*8f80*/  FENCE.VIEW.ASYNC.S ;  /* 0x00000000000073c6 */ /* 0x004ea40000000000 */
[----:B--2---:R-:W-:Y:S06]  /*8f90*/  BAR.SYNC.DEFER_BLOCKING 0x0 ;  /* 0x0000000000007b1d */ /* 0x004fec0000010000 */
[----:B------:R-:W-:Y:S01]  /*8fa0*/  UMOV UR4, UR13 ;  /* 0x0000000d00047c82 */ /* 0x000fe20008000000 */
[----:B------:R-:W-:Y:S01]  /*8fb0*/  UMOV UR5, 0x40000040 ;  /* 0x4000004000057882 */ /* 0x000fe20000000000 */
[----:B------:R-:W-:-:S06]  /*8fc0*/  WARPGROUP.ARRIVE ;  /* 0x00000000000079c5 */ /* 0x000fcc0000000000 */
[----:B------:R-:W-:Y:S03]  /*8fd0*/  HGMMA.64x256x16.F32.BF16 R24, gdesc[UR4].tnspA, R24, gsb0 ;  /* 0x23e00000041879f0 */ /* 0x000fe60008001818 */
[----:B------:R-:W-:Y:S02]  /*8fe0*/  WARPGROUP.DEPBAR.LE gsb0, 0x0 ;  /* 0x00008000000079c5 */ /* 0x000fe40000010000 */
[----:B------:R-:W-:-:S15]  /*8ff0*/  WARPGROUP.ARRIVE ;  /* 0x00000000000079c5 */ /* 0x000fde0000000000 */
[----:B------:R-:W-:-:S08]  /*9000*/  NOP ;  /* 0x0000000000007918 */ /* 0x000fd00000000000 */
[----:B------:R-:W-:Y:S01]  /*9010*/  HGMMA.64x256x16.F32.BF16 R24, gdesc[UR8].tnspA, R24, gsb0 ;  /* 0x23e00000081879f0 */ /* 0x000fe20008001818 */
[----:B0-----:R-:W-:Y:S02]  /*9020*/  IMAD.MOV.U32 R11, RZ, RZ, R193 ;  /* 0x000000ffff0b7224 */ /* 0x001fe400078e00c1 */
[----:B------:R-:W-:Y:S02]  /*9030*/  IMAD.MOV.U32 R9, RZ, RZ, R191 ;  /* 0x000000ffff097224 */ /* 0x000fe400078e00bf */
[----:B------:R-:W-:Y:S02]  /*9040*/  IMAD.MOV.U32 R8, RZ, RZ, R192 ;  /* 0x000000ffff087224 */ /* 0x000fe400078e00c0 */
[----:B------:R-:W-:Y:S02]  /*9050*/  IMAD.MOV.U32 R13, RZ, RZ, R175 ;  /* 0x000000ffff0d7224 */ /* 0x000fe400078e00af */
[----:B------:R-:W-:Y:S01]  /*9060*/  IMAD.MOV.U32 R12, RZ, RZ, R174 ;  /* 0x000000ffff0c7224 */ /* 0x000fe200078e00ae */
[----:B------:R-:W-:Y:S01]  /*9070*/  LOP3.LUT R9, R9, R8, RZ, 0x3c, !PT ;  /* 0x0000000809097212 */ /* 0x000fe200078e3cff */
[----:B-1----:R-:W-:-:S03]  /*9080*/  IMAD.MOV.U32 R10, RZ, RZ, R11 ;  /* 0x000000ffff0a7224 */ /* 0x002fc600078e000b */
[----:B------:R-:W-:Y:S01]  /*9090*/  LOP3.LUT R8, R9, R8, RZ, 0x3c, !PT ;  /* 0x0000000809087212 */ /* 0x000fe200078e3cff */
[----:B------:R-:W-:-:S03]  /*90a0*/  IMAD.MOV.U32 R11, RZ, RZ, R219 ;  /* 0x000000ffff0b7224 */ /* 0x000fc600078e00db */
[----:B------:R-:W-:Y:S01]  /*90b0*/  LOP3.LUT R9, R9, R8, RZ, 0x3c, !PT ;  /* 0x0000000809097212 */ /* 0x000fe200078e3cff */
[----:B------:R-:W-:-:S04]  /*90c0*/  IMAD.WIDE R10, R195, 0x2, R10 ;  /* 0x00000002c30a7825 */ /* 0x000fc800078e020a */
[----:B------:R-:W-:-:S04]  /*90d0*/  IMAD.WIDE R8, R195, 0x2, R8 ;  /* 0x00000002c3087825 */ /* 0x000fc800078e0208 */
[----:B------:R-:W-:Y:S01]  /*90e0*/  IMAD.MOV.U32 R219, RZ, RZ, R11 ;  /* 0x000000ffffdb7224 */ /* 0x000fe200078e000b */
[----:B------:R-:W-:Y:S02]  /*90f0*/  WARPGROUP.DEPBAR.LE gsb0, 0x0 ;  /* 0x00008000000079c5 */ /* 0x000fe40000010000 */
[----:B------:R-:W-:Y:S04]  /*9100*/  STL.64 [R1], R24 ;  /* 0x0000001801007387 */ /* 0x000fe80000100a00 */
        /* <DEDUP_REMOVED lines=62> */
[----:B------:R0:W-:Y:S04]  /*94f0*/  STL.64 [R1+0x1f8], R150 ;  /* 0x0001f89601007387 */ /* 0x0001e80000100a00 */
[----:B0-----:R-:W2:Y:S04]  /*9500*/  LDL.LU.64 R150, [R1+0x608] ;  /* 0x0006080001967983 */ /* 0x001ea80000300a00 */
[----:B------:R-:W2:Y:S04]  /*9510*/  LDL.LU.64 R148, [R1+0x600] ;  /* 0x0006000001947983 */ /* 0x000ea80000300a00 */
        /* <DEDUP_REMOVED lines=31> */
[----:B------:R-:W2:Y:S01]  /*9710*/  LDL.LU.64 R84, [R1+0x500] ;  /* 0x0005000001547983 */ /* 0x000ea20000300a00 */
[----:B------:R-:W-:-:S03]  /*9720*/  IMAD.MOV.U32 R194, RZ, RZ, R75 ;  /* 0x000000ffffc27224 */ /* 0x000fc600078e004b */
[----:B------:R-:W2:Y:S01]  /*9730*/  LDL.LU.64 R82, [R1+0x4f8] ;  /* 0x0004f80001527983 */ /* 0x000ea20000300a00 */
[----:B------:R-:W-:-:S03]  /*9740*/  IMAD.MOV.U32 R193, RZ, RZ, R74 ;  /* 0x000000ffffc17224 */ /* 0x000fc600078e004a */
[----:B------:R-:W2:Y:S01]  /*9750*/  LDL.LU.64 R80, [R1+0x4f0] ;  /* 0x0004f00001507983 */ /* 0x000ea20000300a00 */
[----:B------:R-:W-:-:S03]  /*9760*/  IMAD.MOV.U32 R192, RZ, RZ, R73 ;  /* 0x000000ffffc07224 */ /* 0x000fc600078e0049 */
[----:B------:R-:W2:Y:S01]  /*9770*/  LDL.LU.64 R78, [R1+0x4e8] ;  /* 0x0004e800014e7983 */ /* 0x000ea20000300a00 */
[----:B------:R-:W-:-:S03]  /*9780*/  IMAD.MOV.U32 R191, RZ, RZ, R72 ;  /* 0x000000ffffbf7224 */ /* 0x000fc600078e0048 */
[----:B------:R-:W2:Y:S01]  /*9790*/  LDL.LU.64 R76, [R1+0x4e0] ;  /* 0x0004e000014c7983 */ /* 0x000ea20000300a00 */
[----:B------:R-:W-:Y:S02]  /*97a0*/  IMAD.MOV.U32 R190, RZ, RZ, R71 ;  /* 0x000000ffffbe7224 */ /* 0x000fe400078e0047 */
[----:B------:R-:W-:Y:S01]  /*97b0*/  IMAD.MOV.U32 R189, RZ, RZ, R70 ;  /* 0x000000ffffbd7224 */ /* 0x000fe200078e0046 */
[----:B------:R-:W2:Y:S01]  /*97c0*/  LDL.LU.64 R74, [R1+0x4d8] ;  /* 0x0004d800014a7983 */ /* 0x000ea20000300a00 */
[----:B------:R-:W-:Y:S02]  /*97d0*/  IMAD.MOV.U32 R188, RZ, RZ, R69 ;  /* 0x000000ffffbc7224 */ /* 0x000fe400078e0045 */
[----:B------:R-:W-:Y:S01]  /*97e0*/  IMAD.MOV.U32 R187, RZ, RZ, R68 ;  /* 0x000000ffffbb7224 */ /* 0x000fe200078e0044 */
[----:B------:R-:W2:Y:S01]  /*97f0*/  LDL.LU.64 R72, [R1+0x4d0] ;  /* 0x0004d00001487983 */ /* 0x000ea20000300a00 */
[----:B------:R-:W-:Y:S02]  /*9800*/  IMAD.MOV.U32 R186, RZ, RZ, R67 ;  /* 0x000000ffffba7224 */ /* 0x000fe400078e0043 */
[----:B------:R-:W-:Y:S01]  /*9810*/  IMAD.MOV.U32 R185, RZ, RZ, R66 ;  /* 0x000000ffffb97224 */ /* 0x000fe200078e0042 */
[----:B------:R-:W2:Y:S01]  /*9820*/  LDL.LU.64 R70, [R1+0x4c8] ;  /* 0x0004c80001467983 */ /* 0x000ea20000300a00 */
[----:B------:R-:W-:-:S02]  /*9830*/  IMAD.MOV.U32 R184, RZ, RZ, R65 ;  /* 0x000000ffffb87224 */ /* 0x000fc400078e0041 */
        /* <DEDUP_REMOVED lines=61> */
[----:B------:R-:W2:Y:S04]  /*9c10*/  LDL.LU.64 R28, [R1+0x420] ;  /* 0x00042000011c7983 */ /* 0x000ea80000300a00 */
[----:B------:R-:W2:Y:S04]  /*9c20*/  LDL.LU.64 R26, [R1+0x418] ;  /* 0x00041800011a7983 */ /* 0x000ea80000300a00 */
[----:B------:R-:W2:Y:S04]  /*9c30*/  LDL.LU.64 R24, [R1+0x410] ;  /* 0x0004100001187983 */ /* 0x000ea80000300a00 */
[----:B------:R-:W-:Y:S01]  /*9c40*/  STL [R1+0x224], R10 ;  /* 0x0002240a01007387 */ /* 0x000fe20000100800 */
[----:B------:R-:W-:-:S03]  /*9c50*/  IMAD.MOV.U32 R11, RZ, RZ, R226 ;  /* 0x000000ffff0b7224 */ /* 0x000fc600078e00e2 */
[----:B------:R-:W3:Y:S04]  /*9c60*/  LDL.LU R226, [R1+0x408] ;  /* 0x0004080001e27983 */ /* 0x000ee80000300800 */
[----:B------:R0:W-:Y:S04]  /*9c70*/  STL [R1+0x2cc], R8 ;  /* 0x0002cc0801007387 */ /* 0x0001e80000100800 */
[----:B------:R1:W-:Y:S01]  /*9c80*/  STL [R1+0x228], R9 ;  /* 0x0002280901007387 */ /* 0x0003e20000100800 */
[----:B0-----:R-:W-:Y:S02]  /*9c90*/  IMAD.MOV.U32 R8, RZ, RZ, R12 ;  /* 0x000000ffff087224 */ /* 0x001fe400078e000c */
[----:B-1----:R-:W-:-:S05]  /*9ca0*/  IMAD.MOV.U32 R9, RZ, RZ, R13 ;  /* 0x000000ffff097224 */ /* 0x002fca00078e000d */
[----:B------:R-:W-:Y:S01]  /*9cb0*/  LOP3.LUT R9, R9, R8, RZ, 0x3c, !PT ;  /* 0x0000000809097212 */ /* 0x000fe200078e3cff */
[----:B------:R-:W-:-:S03]  /*9cc0*/  IMAD.MOV.U32 R10, RZ, RZ, R11 ;  /* 0x000000ffff0a7224 */ /* 0x000fc600078e000b */
[----:B------:R-:W-:Y:S01]  /*9cd0*/  LOP3.LUT R8, R9, R8, RZ, 0x3c, !PT ;  /* 0x0000000809087212 */ /* 0x000fe200078e3cff */
[----:B------:R-:W-:-:S03]  /*9ce0*/  IMAD.MOV.U32 R11, RZ, RZ, R221 ;  /* 0x000000ffff0b7224 */ /* 0x000fc600078e00dd */
[----:B------:R-:W-:Y:S01]  /*9cf0*/  LOP3.LUT R9, R9, R8, RZ, 0x3c, !PT ;  /* 0x0000000809097212 */ /* 0x000fe200078e3cff */
[----:B------:R-:W-:-:S04]  /*9d00*/  IMAD.WIDE R10, R195, 0x2, R10 ;  /* 0x00000002c30a7825 */ /* 0x000fc800078e020a */
[----:B------:R-:W-:Y:S01]  /*9d10*/  IMAD.WIDE R8, R195, 0x2, R8 ;  /* 0x00000002c3087825 */ /* 0x000fe200078e0208 */
[----:B------:R-:W-:Y:S03]  /*9d20*/  STL [R1+0x22c], R10 ;  /* 0x00022c0a01007387 */ /* 0x000fe60000100800 */
[----:B------:R-:W-:Y:S02]  /*9d30*/  IMAD.MOV.U32 R221, RZ, RZ, R11 ;  /* 0x000000ffffdd7224 */ /* 0x000fe400078e000b */
[----:B------:R-:W-:Y:S02]  /*9d40*/  IMAD.MOV.U32 R11, RZ, RZ, R236 ;  /* 0x000000ffff0b7224 */ /* 0x000fe400078e00ec */
[----:B------:R-:W4:Y:S04]  /*9d50*/  LDL.LU R236, [R1+0x404] ;  /* 0x0004040001ec7983 */ /* 0x000f280000300800 */
[----:B------:R0:W-:Y:S04]  /*9d60*/  STL [R1+0x2d0], R8 ;  /* 0x0002d00801007387 */ /* 0x0001e80000100800 */
[----:B------:R1:W-:Y:S01]  /*9d70*/  STL [R1+0x230], R9 ;  /* 0x0002300901007387 */ /* 0x0003e20000100800 */
[----:B0-----:R-:W-:-:S03]  /*9d80*/  IMAD.MOV.U32 R8, RZ, RZ, R233 ;  /* 0x000000ffff087224 */ /* 0x001fc600078e00e9 */
[----:B------:R-:W2:Y:S04]  /*9d90*/  LDL.LU R233, [R1+0x400] ;  /* 0x0004000001e97983 */ /* 0x000ea80000300800 */
[----:B-1----:R-:W3:Y:S01]  /*9da0*/  LDL.LU R9, [R1+0x2d4] ;  /* 0x0002d40001097983 */ /* 0x002ee20000300800 */
[----:B------:R-:W-:Y:S02]  /*9db0*/  IMAD.MOV.U32 R10, RZ, RZ, R11 ;  /* 0x000000ffff0a7224 */ /* 0x000fe400078e000b */
[----:B------:R-:W-:Y:S02]  /*9dc0*/  IMAD.MOV.U32 R11, RZ, RZ, R223 ;  /* 0x000000ffff0b7224 */ /* 0x000fe400078e00df */
[----:B------:R-:W-:-:S04]  /*9dd0*/  IMAD.WIDE R10, R195, 0x2, R10 ;  /* 0x00000002c30a7825 */ /* 0x000fc800078e020a */
[----:B------:R-:W-:Y:S01]  /*9de0*/  IMAD.MOV.U32 R223, RZ, RZ, R11 ;  /* 0x000000ffffdf7224 */ /* 0x000fe200078e000b */
[----:B------:R0:W-:Y:S01]  /*9df0*/  STL [R1+0x234], R10 ;  /* 0x0002340a01007387 */ /* 0x0001e20000100800 */
[----:B------:R-:W-:-:S03]  /*9e00*/  IMAD.MOV.U32 R11, RZ, RZ, R229 ;  /* 0x000000ffff0b7224 */ /* 0x000fc600078e00e5 */
[----:B------:R-:W2:Y:S01]  /*9e10*/  LDL.LU R229, [R1+0x3fc] ;  /* 0x0003fc0001e57983 */ /* 0x000ea20000300800 */
[----:B0-----:R-:W-:Y:S02]  /*9e20*/  IMAD.MOV.U32 R10, RZ, RZ, R11 ;  /* 0x000000ffff0a7224 */ /* 0x001fe400078e000b */
[----:B------:R-:W-:Y:S02]  /*9e30*/  IMAD.MOV.U32 R11, RZ, RZ, R225 ;  /* 0x000000ffff0b7224 */ /* 0x000fe400078e00e1 */
[----:B------:R-:W-:-:S04]  /*9e40*/  IMAD.WIDE R10, R195, 0x2, R10 ;  /* 0x00000002c30a7825 */ /* 0x000fc800078e020a */
[----:B------:R-:W-:Y:S01]  /*9e50*/  IMAD.MOV.U32 R225, RZ, RZ, R11 ;  /* 0x000000ffffe17224 */ /* 0x000fe200078e000b */
[----:B---3--:R-:W-:-:S04]  /*9e60*/  LOP3.LUT R9, R9, R8, RZ, 0x3c, !PT ;  /* 0x0000000809097212 */ /* 0x008fc800078e3cff */
[----:B------:R-:W-:-:S04]  /*9e70*/  LOP3.LUT R8, R9, R8, RZ, 0x3c, !PT ;  /* 0x0000000809087212 */ /* 0x000fc800078e3cff */
[----:B------:R-:W-:-:S03]  /*9e80*/  LOP3.LUT R9, R9, R8, RZ, 0x3c, !PT ;  /* 0x0000000809097212 */ /* 0x000fc600078e3cff */
[----:B------:R-:W-:-:S05]  /*9e90*/  IMAD.WIDE R8, R195, 0x2, R8 ;  /* 0x00000002c3087825 */ /* 0x000fca00078e0208 */
[----:B------:R0:W-:Y:S04]  /*9ea0*/  STL [R1+0x2d4], R8 ;  /* 0x0002d40801007387 */ /* 0x0001e80000100800 */
[----:B------:R1:W-:Y:S01]  /*9eb0*/  STL [R1+0x238], R9 ;  /* 0x0002380901007387 */ /* 0x0003e20000100800 */
[----:B0-----:R-:W-:Y:S02]  /*9ec0*/  IMAD.MOV.U32 R8, RZ, RZ, R202 ;  /* 0x000000ffff087224 */ /* 0x001fe400078e00ca */
[----:B-1----:R-:W-:Y:S01]  /*9ed0*/  IMAD.MOV.U32 R9, RZ, RZ, R230 ;  /* 0x000000ffff097224 */ /* 0x002fe200078e00e6 */
[----:B------:R-:W3:Y:S04]  /*9ee0*/  LDL.LU R202, [R1+0x3f8] ;  /* 0x0003f80001ca7983 */ /* 0x000ee80000300800 */
[-C--:B------:R-:W-:Y:S01]  /*9ef0*/  LOP3.LUT R9, R9, R8.reuse, RZ, 0x3c, !PT ;  /* 0x0000000809097212 */ /* 0x080fe200078e3cff */
[----:B------:R-:W3:Y:S03]  /*9f00*/  LDL.LU R230, [R1+0x3f4] ;  /* 0x0003f40001e67983 */ /* 0x000ee60000300800 */
[C---:B------:R-:W-:Y:S01]  /*9f10*/  LOP3.LUT R8, R9.reuse, R8, RZ, 0x3c, !PT ;  /* 0x0000000809087212 */ /* 0x040fe200078e3cff */
[----:B------:R0:W-:Y:S03]  /*9f20*/  STL [R1+0x23c], R10 ;  /* 0x00023c0a01007387 */ /* 0x0001e60000100800 */
[----:B------:R-:W-:Y:S01]  /*9f30*/  LOP3.LUT R9, R9, R8, RZ, 0x3c, !PT ;  /* 0x0000000809097212 */ /* 0x000fe200078e3cff */
[----:B------:R-:W-:-:S02]  /*9f40*/  IMAD.MOV.U32 R11, RZ, RZ, R206 ;  /* 0x000000ffff0b7224 */ /* 0x000fc400078e00ce */
[C---:B------:R-:W-:Y:S01]  /*9f50*/  IMAD.WIDE R8, R195.reuse, 0x2, R8 ;  /* 0x00000002c3087825 */ /* 0x040fe200078e0208 */
[----:B------:R-:W3:Y:S03]  /*9f60*/  LDL.LU R206, [R1+0x3f0] ;  /* 0x0003f00001ce7983 */ /* 0x000ee60000300800 */
[----:B0-----:R-:W-:Y:S02]  /*9f70*/  IMAD.MOV.U32 R10, RZ, RZ, R11 ;  /* 0x000000ffff0a7224 */ /* 0x001fe400078e000b */
[----:B------:R-:W-:Y:S01]  /*9f80*/  IMAD.MOV.U32 R11, RZ, RZ, R227 ;  /* 0x000000ffff0b7224 */ /* 0x000fe200078e00e3 */
[----:B------:R4:W-:Y:S01]  /*9f90*/  STL [R1+0x2d8], R8 ;  /* 0x0002d80801007387 */ /* 0x0009e20000100800 */
[----:B------:R-:W-:-:S03]  /*9fa0*/  IMAD.WIDE R10, R195, 0x2, R10 ;  /* 0x00000002c30a7825 */ /* 0x000fc600078e020a */
[----:B------:R2:W-:Y:S01]  /*9fb0*/  STL [R1+0x240], R9 ;  /* 0x0002400901007387 */ /* 0x0005e20000100800 */
[----:B------:R-:W-:Y:S02]  /*9fc0*/  IMAD.MOV.U32 R227, RZ, RZ, R11 ;  /* 0x000000ffffe37224 */ /* 0x000fe400078e000b */
[----:B----4-:R-:W-:Y:S02]  /*9fd0*/  IMAD.MOV.U32 R8, RZ, RZ, R236 ;  /* 0x000000ffff087224 */ /* 0x010fe400078e00ec */
[----:B------:R-:W4:Y:S01]  /*9fe0*/  LDL.LU R236, [R1+0x3ec] ;  /* 0x0003ec0001ec7983 */ /* 0x000f220000300800 */
[----:B--2---:R-:W-:-:S03]  /*9ff0*/  IMAD.MOV.U32 R9, RZ, RZ, R233 ;  /* 0x000000ffff097224 */ /* 0x004fc600078e00e9 */
[----:B------:R-:W2:Y:S04]  /*a000*/  LDL.LU R233, [R1+0x3e8] ;  /* 0x0003e80001e97983 */ /* 0x000ea80000300800 */
[----:B------:R-:W-:Y:S01]  /*a010*/  STL [R1+0x244], R10 ;  /* 0x0002440a01007387 */ /* 0x000fe20000100800 */
[----:B------:R-:W-:-:S03]  /*a020*/  LOP3.LUT R9, R9, R8, RZ, 0x3c, !PT ;  /* 0x0000000809097212 */ /* 0x000fc600078e3cff */
[----:B------:R-:W3:Y:S01]  /*a030*/  LDL.LU R11, [R1+0x24c] ;  /* 0x00024c00010b7983 */ /* 0x000ee20000300800 */
[----:B------:R-:W-:-:S04]  /*a040*/  LOP3.LUT R8, R9, R8, RZ, 0x3c, !PT ;  /* 0x0000000809087212 */ /* 0x000fc800078e3cff */
[----:B------:R-:W-:-:S03]  /*a050*/  LOP3.LUT R9, R9, R8, RZ, 0x3c, !PT ;  /* 0x0000000809097212 */ /* 0x000fc600078e3cff */
[----:B------:R-:W-:-:S05]  /*a060*/  IMAD.WIDE R8, R195, 0x2, R8 ;  /* 0x00000002c3087825 */ /* 0x000fca00078e0208 */
[----:B------:R0:W-:Y:S04]  /*a070*/  STL [R1+0x2dc], R8 ;  /* 0x0002dc0801007387 */ /* 0x0001e80000100800 */
[----:B------:R1:W-:Y:S01]  /*a080*/  STL [R1+0x248], R9 ;  /* 0x0002480901007387 */ /* 0x0003e20000100800 */
[----:B0-----:R-:W-:-:S03]  /*a090*/  IMAD.MOV.U32 R8, RZ, RZ, R238 ;  /* 0x000000ffff087224 */ /* 0x001fc600078e00ee */
[----:B------:R-:W2:Y:S01]  /*a0a0*/  LDL.LU R238, [R1+0x3e4] ;  /* 0x0003e40001ee7983 */ /* 0x000ea20000300800 */
[----:B-1----:R-:W-:-:S03]  /*a0b0*/  IMAD.MOV.U32 R9, RZ, RZ, R204 ;  /* 0x000000ffff097224 */ /* 0x002fc600078e00cc */
[----:B------:R-:W2:Y:S02]  /*a0c0*/  LDL.LU R204, [R1+0x3e0] ;  /* 0x0003e00001cc7983 */ /* 0x000ea40000300800 */
[----:B------:R-:W-:-:S04]  /*a0d0*/  LOP3.LUT R9, R9, R8, RZ, 0x3c, !PT ;  /* 0x0000000809097212 */ /* 0x000fc800078e3cff */
[----:B------:R-:W-:-:S04]  /*a0e0*/  LOP3.LUT R8, R9, R8, RZ, 0x3c, !PT ;  /* 0x0000000809087212 */ /* 0x000fc800078e3cff */
[----:B------:R-:W-:-:S03]  /*a0f0*/  LOP3.LUT R9, R9, R8, RZ, 0x3c, !PT ;  /* 0x0000000809097212 */ /* 0x000fc600078e3cff */
[----:B------:R-:W-:-:S04]  /*a100*/  IMAD.WIDE R8, R195, 0x2, R8 ;  /* 0x00000002c3087825 */ /* 0x000fc800078e0208 */
[----:B---3--:R-:W-:Y:S02]  /*a110*/  IMAD.MOV.U32 R10, RZ, RZ, R11 ;  /* 0x000000ffff0a7224 */ /* 0x008fe400078e000b */
[----:B------:R-:W-:Y:S02]  /*a120*/  IMAD.MOV.U32 R11, RZ, RZ, R229 ;  /* 0x000000ffff0b7224 */ /* 0x000fe400078e00e5 */
[----:B------:R-:W-:-:S04]  /*a130*/  IMAD.WIDE R10, R195, 0x2, R10 ;  /* 0x00000002c30a7825 */ /* 0x000fc800078e020a */
[----:B------:R-:W-:Y:S01]  /*a140*/  IMAD.MOV.U32 R229, RZ, RZ, R11 ;  /* 0x000000ffffe57224 */ /* 0x000fe200078e000b */
[----:B------:R0:W-:Y:S01]  /*a150*/  STL [R1+0x24c], R10 ;  /* 0x00024c0a01007387 */ /* 0x0001e20000100800 */
[----:B------:R-:W-:-:S03]  /*a160*/  IMAD.MOV.U32 R11, RZ, RZ, R234 ;  /* 0x000000ffff0b7224 */ /* 0x000fc600078e00ea */
[----:B------:R-:W3:Y:S04]  /*a170*/  LDL.LU R234, [R1+0x3dc] ;  /* 0x0003dc0001ea7983 */ /* 0x000ee80000300800 */
[----:B------:R1:W-:Y:S01]  /*a180*/  STL [R1+0x2e0], R8 ;  /* 0x0002e00801007387 */ /* 0x0003e20000100800 */
[----:B0-----:R-:W-:-:S03]  /*a190*/  IMAD.MOV.U32 R10, RZ, RZ, R11 ;  /* 0x000000ffff0a7224 */ /* 0x001fc600078e000b */
[----:B------:R4:W-:Y:S01]  /*a1a0*/  STL [R1+0x250], R9 ;  /* 0x0002500901007387 */ /* 0x0009e20000100800 */
[----:B------:R-:W-:Y:S02]  /*a1b0*/  IMAD.MOV.U32 R11, RZ, RZ, R231 ;  /* 0x000000ffff0b7224 */ /* 0x000fe400078e00e7 */
[----:B-1----:R-:W-:Y:S02]  /*a1c0*/  IMAD.MOV.U32 R8, RZ, RZ, R206 ;  /* 0x000000ffff087224 */ /* 0x002fe400078e00ce */
[----:B----4-:R-:W-:Y:S01]  /*a1d0*/  IMAD.MOV.U32 R9, RZ, RZ, R236 ;  /* 0x000000ffff097224 */ /* 0x010fe200078e00ec */
[----:B------:R-:W4:Y:S01]  /*a1e0*/  LDL.LU R206, [R1+0x3d8] ;  /* 0x0003d80001ce7983 */ /* 0x000f220000300800 */
[----:B------:R-:W-:-:S03]  /*a1f0*/  IMAD.WIDE R10, R195, 0x2, R10 ;  /* 0x00000002c30a7825 */ /* 0x000fc600078e020a */
[-C--:B------:R-:W-:Y:S01]  /*a200*/  LOP3.LUT R9, R9, R8.reuse, RZ, 0x3c, !PT ;  /* 0x0000000809097212 */ /* 0x080fe200078e3cff */
[----:B------:R-:W3:Y:S03]  /*a210*/  LDL.LU R236, [R1+0x3d4] ;  /* 0x0003d40001ec7983 */ /* 0x000ee60000300800 */
[C---:B------:R-:W-:Y:S01]  /*a220*/  LOP3.LUT R8, R9.reuse, R8, RZ, 0x3c, !PT ;  /* 0x0000000809087212 */ /* 0x040fe200078e3cff */
[----:B------:R0:W-:Y:S01]  /*a230*/  STL [R1+0x254], R10 ;  /* 0x0002540a01007387 */ /* 0x0001e20000100800 */
[----:B------:R-:W-:Y:S02]  /*a240*/  IMAD.MOV.U32 R231, RZ, RZ, R11 ;  /* 0x000000ffffe77224 */ /* 0x000fe400078e000b */
[----:B------:R-:W-:Y:S01]  /*a250*/  LOP3.LUT R9, R9, R8, RZ, 0x3c, !PT ;  /* 0x0000000809097212 */ /* 0x000fe200078e3cff */
[----:B--2---:R-:W-:Y:S02]  /*a260*/  IMAD.MOV.U32 R11, RZ, RZ, R238 ;  /* 0x000000ffff0b7224 */ /* 0x004fe400078e00ee */
[----:B------:R-:W-:Y:S01]  /*a270*/  IMAD.WIDE R8, R195, 0x2, R8 ;  /* 0x00000002c3087825 */ /* 0x000fe200078e0208 */
[----:B------:R-:W2:Y:S03]  /*a280*/  LDL.LU R238, [R1+0x3d0] ;  /* 0x0003d00001ee7983 */ /* 0x000ea60000300800 */
[----:B0-----:R-:W-:-:S02]  /*a290*/  IMAD.MOV.U32 R10, RZ, RZ, R11 ;  /* 0x000000ffff0a7224 */ /* 0x001fc400078e000b */
[----:B------:R-:W-:Y:S01]  /*a2a0*/  IMAD.MOV.U32 R11, RZ, RZ, R233 ;  /* 0x000000ffff0b7224 */ /* 0x000fe200078e00e9 */
[----:B------:R0:W-:Y:S01]  /*a2b0*/  STL [R1+0x2e4], R8 ;  /* 0x0002e40801007387 */ /* 0x0001e20000100800 */
[----:B------:R-:W-:-:S03]  /*a2c0*/  IMAD.WIDE R10, R195, 0x2, R10 ;  /* 0x00000002c30a7825 */ /* 0x000fc600078e020a */
[----:B------:R1:W-:Y:S01]  /*a2d0*/  STL [R1+0x258], R9 ;  /* 0x0002580901007387 */ /* 0x0003e20000100800 */
[----:B------:R-:W-:Y:S02]  /*a2e0*/  IMAD.MOV.U32 R233, RZ, RZ, R11 ;  /* 0x000000ffffe97224 */ /* 0x000fe400078e000b */
[----:B0-----:R-:W-:Y:S02]  /*a2f0*/  IMAD.MOV.U32 R8, RZ, RZ, R208 ;  /* 0x000000ffff087224 */ /* 0x001fe400078e00d0 */
[----:B------:R-:W2:Y:S01]  /*a300*/  LDL.LU R208, [R1+0x3cc] ;  /* 0x0003cc0001d07983 */ /* 0x000ea20000300800 */
[----:B-1----:R-:W-:-:S03]  /*a310*/  IMAD.MOV.U32 R9, RZ, RZ, R239 ;  /* 0x000000ffff097224 */ /* 0x002fc600078e00ef */
[----:B------:R-:W2:Y:S04]  /*a320*/  LDL.LU R239, [R1+0x3c8] ;  /* 0x0003c80001ef7983 */ /* 0x000ea80000300800 */
[----:B------:R0:W-:Y:S04]  /*a330*/  STL [R1+0x25c], R10 ;  /* 0x00025c0a01007387 */ /* 0x0001e80000100800 */
[----:B------:R-:W2:Y:S01]  /*a340*/  LDL.LU R11, [R1+0x264] ;  /* 0x00026400010b7983 */ /* 0x000ea20000300800 */
[----:B------:R-:W-:Y:S02]  /*a350*/  IMAD.MOV.U32 R12, RZ, RZ, R220 ;  /* 0x000000ffff0c7224 */ /* 0x000fe400078e00dc */
[----:B------:R-:W-:-:S02]  /*a360*/  IMAD.MOV.U32 R13, RZ, RZ, R197 ;  /* 0x000000ffff0d7224 */ /* 0x000fc400078e00c5 */
[----:B------:R-:W-:-:S04]  /*a370*/  IMAD.WIDE R12, R195, 0x2, R12 ;  /* 0x00000002c30c7825 */ /* 0x000fc800078e020c */
[----:B------:R-:W-:Y:S02]  /*a380*/  IMAD.MOV.U32 R220, RZ, RZ, R12 ;  /* 0x000000ffffdc7224 */ /* 0x000fe400078e000c */
[----:B------:R-:W-:Y:S02]  /*a390*/  IMAD.MOV.U32 R197, RZ, RZ, R13 ;  /* 0x000000ffffc57224 */ /* 0x000fe400078e000d */
[----:B------:R-:W-:Y:S02]  /*a3a0*/  IMAD.MOV.U32 R12, RZ, RZ, R222 ;  /* 0x000000ffff0c7224 */ /* 0x000fe400078e00de */
[----:B------:R-:W-:Y:S02]  /*a3b0*/  IMAD.MOV.U32 R13, RZ, RZ, R198 ;  /* 0x000000ffff0d7224 */ /* 0x000fe400078e00c6 */
        /* <DEDUP_REMOVED lines=15> */
[----:B------:R-:W-:Y:S01]  /*a4b0*/  IMAD.WIDE R12, R195, 0x2, R12 ;  /* 0x00000002c30c7825 */ /* 0x000fe200078e020c */
[----:B------:R-:W-:-:S03]  /*a4c0*/  LOP3.LUT R9, R9, R8, RZ, 0x3c, !PT ;  /* 0x0000000809097212 */ /* 0x000fc600078e3cff */
[----:B------:R-:W-:Y:S02]  /*a4d0*/  IMAD.MOV.U32 R228, RZ, RZ, R12 ;  /* 0x000000ffffe47224 */ /* 0x000fe400078e000c */
[----:B------:R-:W-:Y:S02]  /*a4e0*/  IMAD.MOV.U32 R201, RZ, RZ, R13 ;  /* 0x000000ffffc97224 */ /* 0x000fe400078e000d */
[----:B------:R-:W-:Y:S02]  /*a4f0*/  IMAD.MOV.U32 R12, RZ, RZ, R230 ;  /* 0x000000ffff0c7224 */ /* 0x000fe400078e00e6 */
[----:B------:R-:W-:Y:S01]  /*a500*/  IMAD.MOV.U32 R13, RZ, RZ, R202 ;  /* 0x000000ffff0d7224 */ /* 0x000fe200078e00ca */
[----:B------:R-:W-:Y:S01]  /*a510*/  LOP3.LUT R8, R9, R8, RZ, 0x3c, !PT ;  /* 0x0000000809087212 */ /* 0x000fe200078e3cff */
[----:B------:R-:W-:-:S03]  /*a520*/  IMAD.WIDE R12, R195, 0x2, R12 ;  /* 0x00000002c30c7825 */ /* 0x000fc600078e020c */
[----:B------:R-:W-:Y:S01]  /*a530*/  LOP3.LUT R9, R9, R8, RZ, 0x3c, !PT ;  /* 0x0000000809097212 */ /* 0x000fe200078e3cff */
[----:B------:R-:W-:Y:S02]  /*a540*/  IMAD.MOV.U32 R230, RZ, RZ, R12 ;  /* 0x000000ffffe67224 */ /* 0x000fe400078e000c */
[----:B------:R-:W-:Y:S02]  /*a550*/  IMAD.MOV.U32 R202, RZ, RZ, R13 ;  /* 0x000000ffffca7224 */ /* 0x000fe400078e000d */
[----:B------:R-:W-:Y:S02]  /*a560*/  IMAD.MOV.U32 R12, RZ, RZ, R232 ;  /* 0x000000ffff0c7224 */ /* 0x000fe400078e00e8 */
[----:B------:R-:W-:Y:S02]  /*a570*/  IMAD.MOV.U32 R13, RZ, RZ, R203 ;  /* 0x000000ffff0d7224 */ /* 0x000fe400078e00cb */
[----:B------:R-:W-:-:S04]  /*a580*/  IMAD.WIDE R8, R195, 0x2, R8 ;  /* 0x00000002c3087825 */ /* 0x000fc800078e0208 */
[----:B------:R-:W-:Y:S01]  /*a590*/  IMAD.WIDE R12, R195, 0x2, R12 ;  /* 0x00000002c30c7825 */ /* 0x000fe200078e020c */
[----:B------:R-:W-:Y:S03]  /*a5a0*/  STL [R1+0x2e8], R8 ;  /* 0x0002e80801007387 */ /* 0x000fe60000100800 */
[----:B------:R-:W-:Y:S02]  /*a5b0*/  IMAD.MOV.U32 R203, RZ, RZ, R13 ;  /* 0x000000ffffcb7224 */ /* 0x000fe400078e000d */
[----:B------:R-:W-:Y:S01]  /*a5c0*/  IMAD.MOV.U32 R13, RZ, RZ, R204 ;  /* 0x000000ffff0d7224 */ /* 0x000fe200078e00cc */
[----:B------:R4:W-:Y:S01]  /*a5d0*/  STL [R1+0x260], R9 ;  /* 0x0002600901007387 */ /* 0x0009e20000100800 */
[----:B0-----:R-:W-:Y:S02]  /*a5e0*/  IMAD.MOV.U32 R10, RZ, RZ, R235 ;  /* 0x000000ffff0a7224 */ /* 0x001fe400078e00eb */
[----:B----4-:R-:W-:-:S02]  /*a5f0*/  IMAD.MOV.U32 R9, RZ, RZ, R206 ;  /* 0x000000ffff097224 */ /* 0x010fc400078e00ce */
[----:B---3--:R-:W-:-:S04]  /*a600*/  IMAD.MOV.U32 R8, RZ, RZ, R236 ;  /* 0x000000ffff087224 */ /* 0x008fc800078e00ec */
[----:B------:R-:W-:-:S04]  /*a610*/  IMAD.WIDE R8, R195, 0x2, R8 ;  /* 0x00000002c3087825 */ /* 0x000fc800078e0208 */
[----:B------:R-:W-:Y:S02]  /*a620*/  IMAD.MOV.U32 R236, RZ, RZ, R8 ;  /* 0x000000ffffec7224 */ /* 0x000fe400078e0008 */
[----:B------:R-:W-:Y:S02]  /*a630*/  IMAD.MOV.U32 R8, RZ, RZ, R210 ;  /* 0x000000ffff087224 */ /* 0x000fe400078e00d2 */
[----:B------:R-:W3:Y:S01]  /*a640*/  LDL.LU R210, [R1+0x3c4] ;  /* 0x0003c40001d27983 */ /* 0x000ee20000300800 */
[----:B--2---:R-:W-:Y:S02]  /*a650*/  IMAD.MOV.U32 R204, RZ, RZ, R11 ;  /* 0x000000ffffcc7224 */ /* 0x004fe400078e000b */
[----:B------:R-:W-:Y:S02]  /*a660*/  IMAD.MOV.U32 R11, RZ, RZ, R205 ;  /* 0x000000ffff0b7224 */ /* 0x000fe400078e00cd */
[----:B------:R-:W-:Y:S02]  /*a670*/  IMAD.MOV.U32 R206, RZ, RZ, R204 ;  /* 0x000000ffffce7224 */ /* 0x000fe400078e00cc */
[----:B------:R-:W-:-:S04]  /*a680*/  IMAD.WIDE R10, R195, 0x2, R10 ;  /* 0x00000002c30a7825 */ /* 0x000fc800078e020a */
[----:B------:R-:W-:Y:S02]  /*a690*/  IMAD.MOV.U32 R205, RZ, RZ, R11 ;  /* 0x000000ffffcd7224 */ /* 0x000fe400078e000b */
[----:B------:R-:W-:Y:S02]  /*a6a0*/  IMAD.MOV.U32 R11, RZ, RZ, R206 ;  /* 0x000000ffff0b7224 */ /* 0x000fe400078e00ce */
[----:B------:R-:W-:Y:S02]  /*a6b0*/  IMAD.MOV.U32 R206, RZ, RZ, R9 ;  /* 0x000000ffffce7224 */ /* 0x000fe400078e0009 */
[----:B------:R-:W-:Y:S02]  /*a6c0*/  IMAD.MOV.U32 R9, RZ, RZ, R243 ;  /* 0x000000ffff097224 */ /* 0x000fe400078e00f3 */
[----:B------:R-:W2:Y:S03]  /*a6d0*/  LDL.LU R243, [R1+0x3c0] ;  /* 0x0003c00001f37983 */ /* 0x000ea60000300800 */
[----:B------:R-:W-:Y:S01]  /*a6e0*/  LOP3.LUT R9, R9, R8, RZ, 0x3c, !PT ;  /* 0x0000000809097212 */ /* 0x000fe200078e3cff */
[----:B------:R-:W-:-:S02]  /*a6f0*/  IMAD.MOV.U32 R235, RZ, RZ, R10 ;  /* 0x000000ffffeb7224 */ /* 0x000fc400078e000a */
[----:B------:R-:W-:Y:S01]  /*a700*/  IMAD.MOV.U32 R10, RZ, RZ, R11 ;  /* 0x000000ffff0a7224 */ /* 0x000fe200078e000b */
[----:B------:R-:W-:Y:S01]  /*a710*/  LOP3.LUT R8, R9, R8, RZ, 0x3c, !PT ;  /* 0x0000000809087212 */ /* 0x000fe200078e3cff */
[----:B------:R-:W-:-:S03]  /*a720*/  IMAD.MOV.U32 R11, RZ, RZ, R238 ;  /* 0x000000ffff0b7224 */ /* 0x000fc600078e00ee */
[----:B------:R-:W-:Y:S01]  /*a730*/  LOP3.LUT R9, R9, R8, RZ, 0x3c, !PT ;  /* 0x0000000809097212 */ /* 0x000fe200078e3cff */
[----:B------:R-:W-:-:S04]  /*a740*/  IMAD.WIDE R10, R195, 0x2, R10 ;  /* 0x00000002c30a7825 */ /* 0x000fc800078e020a */
[----:B------:R-:W-:Y:S01]  /*a750*/  IMAD.WIDE R8, R195, 0x2, R8 ;  /* 0x00000002c3087825 */ /* 0x000fe200078e0208 */
[----:B------:R0:W-:Y:S03]  /*a760*/  STL [R1+0x264], R10 ;  /* 0x0002640a01007387 */ /* 0x0001e60000100800 */
[----:B------:R-:W-:Y:S02]  /*a770*/  IMAD.MOV.U32 R238, RZ, RZ, R11 ;  /* 0x000000ffffee7224 */ /* 0x000fe400078e000b */
[----:B------:R-:W-:Y:S02]  /*a780*/  IMAD.MOV.U32 R11, RZ, RZ, R242 ;  /* 0x000000ffff0b7224 */ /* 0x000fe400078e00f2 */
[----:B------:R-:W4:Y:S02]  /*a790*/  LDL.LU R242, [R1+0x3bc] ;  /* 0x0003bc0001f27983 */ /* 0x000f240000300800 */
[----:B0-----:R-:W-:-:S02]  /*a7a0*/  IMAD.MOV.U32 R10, RZ, RZ, R11 ;  /* 0x000000ffff0a7224 */ /* 0x001fc400078e000b */
[----:B------:R3:W-:Y:S01]  /*a7b0*/  STL [R1+0x2ec], R8 ;  /* 0x0002ec0801007387 */ /* 0x0007e20000100800 */
[----:B------:R-:W-:-:S03]  /*a7c0*/  IMAD.MOV.U32 R11, RZ, RZ, R240 ;  /* 0x000000ffff0b7224 */ /* 0x000fc600078e00f0 */
[----:B------:R2:W-:Y:S01]  /*a7d0*/  STL [R1+0x268], R9 ;  /* 0x0002680901007387 */ /* 0x0005e20000100800 */
[----:B------:R-:W-:-:S04]  /*a7e0*/  IMAD.WIDE R10, R195, 0x2, R10 ;  /* 0x00000002c30a7825 */ /* 0x000fc800078e020a */
[----:B------:R-:W-:Y:S02]  /*a7f0*/  IMAD.MOV.U32 R240, RZ, RZ, R11 ;  /* 0x000000fffff07224 */ /* 0x000fe400078e000b */
[----:B---3--:R-:W-:Y:S02]  /*a800*/  IMAD.MOV.U32 R8, RZ, RZ, R210 ;  /* 0x000000ffff087224 */ /* 0x008fe400078e00d2 */
[----:B------:R-:W3:Y:S01]  /*a810*/  LDL.LU R210, [R1+0x3b8] ;  /* 0x0003b80001d27983 */ /* 0x000ee20000300800 */
[----:B--2---:R-:W-:-:S03]  /*a820*/  IMAD.MOV.U32 R9, RZ, RZ, R243 ;  /* 0x000000ffff097224 */ /* 0x004fc600078e00f3 */
[----:B------:R-:W2:Y:S02]  /*a830*/  LDL.LU R243, [R1+0x3b4] ;  /* 0x0003b40001f37983 */ /* 0x000ea40000300800 */
[-C--:B------:R-:W-:Y:S02]  /*a840*/  LOP3.LUT R9, R9, R8.reuse, RZ, 0x3c, !PT ;  /* 0x0000000809097212 */ /* 0x080fe400078e3cff */
[----:B------:R-:W-:Y:S02]  /*a850*/  STL [R1+0x26c], R10 ;  /* 0x00026c0a01007387 */ /* 0x000fe40000100800 */
[----:B------:R-:W-:-:S04]  /*a860*/  LOP3.LUT R8, R9, R8, RZ, 0x3c, !PT ;  /* 0x0000000809087212 */ /* 0x000fc800078e3cff */
[----:B------:R-:W-:Y:S01]  /*a870*/  LOP3.LUT R9, R9, R8, RZ, 0x3c, !PT ;  /* 0x0000000809097212 */ /* 0x000fe200078e3cff */
[----:B------:R-:W4:Y:S02]  /*a880*/  LDL.LU R11, [R1+0x274] ;  /* 0x00027400010b7983 */ /* 0x000f240000300800 */
[----:B------:R-:W-:-:S05]  /*a890*/  IMAD.WIDE R8, R195, 0x2, R8 ;  /* 0x00000002c3087825 */ /* 0x000fca00078e0208 */
[----:B------:R0:W-:Y:S04]  /*a8a0*/  STL [R1+0x2f0], R8 ;  /* 0x0002f00801007387 */ /* 0x0001e80000100800 */
[----:B------:R1:W-:Y:S01]  /*a8b0*/  STL [R1+0x270], R9 ;  /* 0x0002700901007387 */ /* 0x0003e20000100800 */
[----:B0-----:R-:W-:-:S03]  /*a8c0*/  IMAD.MOV.U32 R8, RZ, RZ, R246 ;  /* 0x000000ffff087224 */ /* 0x001fc600078e00f6 */
[----:B------:R-:W3:Y:S01]  /*a8d0*/  LDL.LU R246, [R1+0x3b0] ;  /* 0x0003b00001f67983 */ /* 0x000ee20000300800 */
[----:B-1----:R-:W-:-:S03]  /*a8e0*/  IMAD.MOV.U32 R9, RZ, RZ, R212 ;  /* 0x000000ffff097224 */ /* 0x002fc600078e00d4 */
[----:B------:R-:W2:Y:S02]  /*a8f0*/  LDL.LU R212, [R1+0x3ac] ;  /* 0x0003ac0001d47983 */ /* 0x000ea40000300800 */
[----:B------:R-:W-:-:S04]  /*a900*/  LOP3.LUT R9, R9, R8, RZ, 0x3c, !PT ;  /* 0x0000000809097212 */ /* 0x000fc800078e3cff */
[----:B------:R-:W-:-:S04]  /*a910*/  LOP3.LUT R8, R9, R8, RZ, 0x3c, !PT ;  /* 0x0000000809087212 */ /* 0x000fc800078e3cff */
[----:B------:R-:W-:-:S03]  /*a920*/  LOP3.LUT R9, R9, R8, RZ, 0x3c, !PT ;  /* 0x0000000809097212 */ /* 0x000fc600078e3cff */
[----:B------:R-:W-:-:S04]  /*a930*/  IMAD.WIDE R8, R195, 0x2, R8 ;  /* 0x00000002c3087825 */ /* 0x000fc800078e0208 */
[----:B----4-:R-:W-:Y:S02]  /*a940*/  IMAD.MOV.U32 R10, RZ, RZ, R11 ;  /* 0x000000ffff0a7224 */ /* 0x010fe400078e000b */
[----:B------:R-:W-:Y:S02]  /*a950*/  IMAD.MOV.U32 R11, RZ, RZ, R242 ;  /* 0x000000ffff0b7224 */ /* 0x000fe400078e00f2 */
[----:B------:R-:W-:-:S04]  /*a960*/  IMAD.WIDE R10, R195, 0x2, R10 ;  /* 0x00000002c30a7825 */ /* 0x000fc800078e020a */
[----:B------:R-:W-:Y:S01]  /*a970*/  IMAD.MOV.U32 R242, RZ, RZ, R11 ;  /* 0x000000fffff27224 */ /* 0x000fe200078e000b */
[----:B------:R0:W-:Y:S01]  /*a980*/  STL [R1+0x274], R10 ;  /* 0x0002740a01007387 */ /* 0x0001e20000100800 */
[----:B------:R-:W-:-:S03]  /*a990*/  IMAD.MOV.U32 R11, RZ, RZ, R218 ;  /* 0x000000ffff0b7224 */ /* 0x000fc600078e00da */
[----:B------:R-:W4:Y:S04]  /*a9a0*/  LDL.LU R218, [R1+0x3a8] ;  /* 0x0003a80001da7983 */ /* 0x000f280000300800 */
[----:B------:R3:W-:Y:S01]  /*a9b0*/  STL [R1+0x2f4], R8 ;  /* 0x0002f40801007387 */ /* 0x0007e20000100800 */
[----:B0-----:R-:W-:-:S03]  /*a9c0*/  IMAD.MOV.U32 R10, RZ, RZ, R11 ;  /* 0x000000ffff0a7224 */ /* 0x001fc600078e000b */
[----:B------:R2:W-:Y:S01]  /*a9d0*/  STL [R1+0x278], R9 ;  /* 0x0002780901007387 */ /* 0x0005e20000100800 */
[----:B------:R-:W-:Y:S02]  /*a9e0*/  IMAD.MOV.U32 R11, RZ, RZ, R244 ;  /* 0x000000ffff0b7224 */ /* 0x000fe400078e00f4 */
[----:B---3--:R-:W-:Y:S02]  /*a9f0*/  IMAD.MOV.U32 R8, RZ, RZ, R246 ;  /* 0x000000ffff087224 */ /* 0x008fe400078e00f6 */
[----:B--2---:R-:W-:Y:S01]  /*aa00*/  IMAD.MOV.U32 R9, RZ, RZ, R212 ;  /* 0x000000ffff097224 */ /* 0x004fe200078e00d4 */
[----:B------:R-:W2:Y:S01]  /*aa10*/  LDL.LU R246, [R1+0x3a4] ;  /* 0x0003a40001f67983 */ /* 0x000ea20000300800 */
[----:B------:R-:W-:-:S03]  /*aa20*/  IMAD.WIDE R10, R195, 0x2, R10 ;  /* 0x00000002c30a7825 */ /* 0x000fc600078e020a */
[-C--:B------:R-:W-:Y:S01]  /*aa30*/  LOP3.LUT R9, R9, R8.reuse, RZ, 0x3c, !PT ;  /* 0x0000000809097212 */ /* 0x080fe200078e3cff */
[----:B------:R-:W3:Y:S01]  /*aa40*/  LDL.LU R212, [R1+0x3a0] ;  /* 0x0003a00001d47983 */ /* 0x000ee20000300800 */
[----:B------:R-:W-:Y:S02]  /*aa50*/  IMAD.MOV.U32 R244, RZ, RZ, R11 ;  /* 0x000000fffff47224 */ /* 0x000fe400078e000b */
[C---:B------:R-:W-:Y:S01]  /*aa60*/  LOP3.LUT R8, R9.reuse, R8, RZ, 0x3c, !PT ;  /* 0x0000000809087212 */ /* 0x040fe200078e3cff */
[----:B------:R-:W-:Y:S03]  /*aa70*/  STL [R1+0x27c], R10 ;  /* 0x00027c0a01007387 */ /* 0x000fe60000100800 */
        /* <DEDUP_REMOVED lines=8> */
[----:B------:R-:W3:Y:S02]  /*ab00*/  LDL.LU R250, [R1+0x398] ;  /* 0x0003980001fa7983 */ /* 0x000ee40000300800 */
[----:B------:R-:W-:-:S04]  /*ab10*/  LOP3.LUT R9, R9, R8, RZ, 0x3c, !PT ;  /* 0x0000000809097212 */ /* 0x000fc800078e3cff */
[----:B------:R-:W-:-:S04]  /*ab20*/  LOP3.LUT R8, R9, R8, RZ, 0x3c, !PT ;  /* 0x0000000809087212 */ /* 0x000fc800078e3cff */
[----:B------:R-:W-:-:S03]  /*ab30*/  LOP3.LUT R9, R9, R8, RZ, 0x3c, !PT ;  /* 0x0000000809097212 */ /* 0x000fc600078e3cff */
[----:B------:R-:W-:-:S04]  /*ab40*/  IMAD.WIDE R8, R195, 0x2, R8 ;  /* 0x00000002c3087825 */ /* 0x000fc800078e0208 */
[----:B----4-:R-:W-:Y:S02]  /*ab50*/  IMAD.MOV.U32 R10, RZ, RZ, R11 ;  /* 0x000000ffff0a7224 */ /* 0x010fe400078e000b */
[----:B--2---:R-:W-:Y:S02]  /*ab60*/  IMAD.MOV.U32 R11, RZ, RZ, R246 ;  /* 0x000000ffff0b7224 */ /* 0x004fe400078e00f6 */
[----:B------:R-:W-:-:S04]  /*ab70*/  IMAD.WIDE R10, R195, 0x2, R10 ;  /* 0x00000002c30a7825 */ /* 0x000fc800078e020a */
[----:B------:R-:W-:Y:S01]  /*ab80*/  IMAD.MOV.U32 R246, RZ, RZ, R11 ;  /* 0x000000fffff67224 */ /* 0x000fe200078e000b */
[----:B------:R-:W-:Y:S01]  /*ab90*/  STL [R1+0x284], R10 ;  /* 0x0002840a01007387 */ /* 0x000fe20000100800 */
[----:B------:R-:W-:-:S03]  /*aba0*/  IMAD.MOV.U32 R11, RZ, RZ, R196 ;  /* 0x000000ffff0b7224 */ /* 0x000fc600078e00c4 */
[----:B------:R-:W2:Y:S04]  /*abb0*/  LDL.LU R196, [R1+0x394] ;  /* 0x0003940001c47983 */ /* 0x000ea80000300800 */
[----:B------:R3:W-:Y:S04]  /*abc0*/  STL [R1+0x2fc], R8 ;  /* 0x0002fc0801007387 */ /* 0x0007e80000100800 */
[----:B------:R0:W-:Y:S01]  /*abd0*/  STL [R1+0x288], R9 ;  /* 0x0002880901007387 */ /* 0x0001e20000100800 */
[----:B---3--:R-:W-:-:S03]  /*abe0*/  IMAD.MOV.U32 R8, RZ, RZ, R250 ;  /* 0x000000ffff087224 */ /* 0x008fc600078e00fa */
[----:B------:R-:W3:Y:S04]  /*abf0*/  LDL.LU R250, [R1+0x390] ;  /* 0x0003900001fa7983 */ /* 0x000ee80000300800 */
[----:B0-----:R-:W4:Y:S01]  /*ac00*/  LDL.LU R9, [R1+0x300] ;  /* 0x0003000001097983 */ /* 0x001f220000300800 */
[----:B------:R-:W-:Y:S02]  /*ac10*/  IMAD.MOV.U32 R10, RZ, RZ, R11 ;  /* 0x000000ffff0a7224 */ /* 0x000fe400078e000b */
[----:B------:R-:W-:Y:S02]  /*ac20*/  IMAD.MOV.U32 R11, RZ, RZ, R248 ;  /* 0x000000ffff0b7224 */ /* 0x000fe400078e00f8 */
[----:B------:R-:W-:-:S04]  /*ac30*/  IMAD.WIDE R10, R195, 0x2, R10 ;  /* 0x00000002c30a7825 */ /* 0x000fc800078e020a */
[----:B------:R-:W-:Y:S01]  /*ac40*/  IMAD.MOV.U32 R248, RZ, RZ, R11 ;  /* 0x000000fffff87224 */ /* 0x000fe200078e000b */
[----:B------:R-:W-:Y:S04]  /*ac50*/  STL [R1+0x28c], R10 ;  /* 0x00028c0a01007387 */ /* 0x000fe80000100800 */
[----:B------:R-:W2:Y:S01]  /*ac60*/  LDL.LU R11, [R1+0x294] ;  /* 0x00029400010b7983 */ /* 0x000ea20000300800 */
[----:B----4-:R-:W-:-:S04]  /*ac70*/  LOP3.LUT R9, R9, R8, RZ, 0x3c, !PT ;  /* 0x0000000809097212 */ /* 0x010fc800078e3cff */
[----:B------:R-:W-:-:S04]  /*ac80*/  LOP3.LUT R8, R9, R8, RZ, 0x3c, !PT ;  /* 0x0000000809087212 */ /* 0x000fc800078e3cff */
[----:B------:R-:W-:-:S03]  /*ac90*/  LOP3.LUT R9, R9, R8, RZ, 0x3c, !PT ;  /* 0x0000000809097212 */ /* 0x000fc600078e3cff */
[----:B------:R-:W-:-:S05]  /*aca0*/  IMAD.WIDE R8, R195, 0x2, R8 ;  /* 0x00000002c3087825 */ /* 0x000fca00078e0208 */
[----:B------:R0:W-:Y:S04]  /*acb0*/  STL [R1+0x300], R8 ;  /* 0x0003000801007387 */ /* 0x0001e80000100800 */
[----:B------:R1:W-:Y:S01]  /*acc0*/  STL [R1+0x290], R9 ;  /* 0x0002900901007387 */ /* 0x0003e20000100800 */
[----:B0-----:R-:W-:Y:S02]  /*acd0*/  IMAD.MOV.U32 R8, RZ, RZ, R214 ;  /* 0x000000ffff087224 */ /* 0x001fe400078e00d6 */
[----:B-1----:R-:W-:Y:S01]  /*ace0*/  IMAD.MOV.U32 R9, RZ, RZ, R251 ;  /* 0x000000ffff097224 */ /* 0x002fe200078e00fb */
[----:B------:R-:W4:Y:S04]  /*acf0*/  LDL.LU R214, [R1+0x38c] ;  /* 0x00038c0001d67983 */ /* 0x000f280000300800 */
[-C--:B------:R-:W-:Y:S01]  /*ad00*/  LOP3.LUT R9, R9, R8.reuse, RZ, 0x3c, !PT ;  /* 0x0000000809097212 */ /* 0x080fe200078e3cff */
[----:B--2---:R-:W-:Y:S01]  /*ad10*/  IMAD.MOV.U32 R10, RZ, RZ, R11 ;  /* 0x000000ffff0a7224 */ /* 0x004fe200078e000b */
[----:B------:R-:W2:Y:S02]  /*ad20*/  LDL.LU R251, [R1+0x388] ;  /* 0x0003880001fb7983 */ /* 0x000ea40000300800 */
[----:B------:R-:W-:Y:S01]  /*ad30*/  LOP3.LUT R8, R9, R8, RZ, 0x3c, !PT ;  /* 0x0000000809087212 */ /* 0x000fe200078e3cff */
[----:B---3--:R-:W-:-:S03]  /*ad40*/  IMAD.MOV.U32 R11, RZ, RZ, R250 ;  /* 0x000000ffff0b7224 */ /* 0x008fc600078e00fa */
[----:B------:R-:W-:Y:S01]  /*ad50*/  LOP3.LUT R9, R9, R8, RZ, 0x3c, !PT ;  /* 0x0000000809097212 */ /* 0x000fe200078e3cff */
[----:B------:R-:W-:-:S04]  /*ad60*/  IMAD.WIDE R10, R195, 0x2, R10 ;  /* 0x00000002c30a7825 */ /* 0x000fc800078e020a */
[----:B------:R-:W-:Y:S01]  /*ad70*/  IMAD.WIDE R8, R195, 0x2, R8 ;  /* 0x00000002c3087825 */ /* 0x000fe200078e0208 */
[----:B------:R-:W-:Y:S03]  /*ad80*/  STL [R1+0x294], R10 ;  /* 0x0002940a01007387 */ /* 0x000fe60000100800 */
[----:B------:R-:W-:Y:S02]  /*ad90*/  IMAD.MOV.U32 R250, RZ, RZ, R11 ;  /* 0x000000fffffa7224 */ /* 0x000fe400078e000b */
[----:B------:R-:W-:Y:S02]  /*ada0*/  IMAD.MOV.U32 R11, RZ, RZ, R3 ;  /* 0x000000ffff0b7224 */ /* 0x000fe400078e0003 */
[----:B------:R-:W3:Y:S04]  /*adb0*/  LDL.LU R3, [R1+0x384] ;  /* 0x0003840001037983 */ /* 0x000ee80000300800 */
[----:B------:R0:W-:Y:S04]  /*adc0*/  STL [R1+0x304], R8 ;  /* 0x0003040801007387 */ /* 0x0001e80000100800 */
[----:B------:R1:W-:Y:S04]  /*add0*/  STL [R1+0x298], R9 ;  /* 0x0002980901007387 */ /* 0x0003e80000100800 */
[----:B0-----:R-:W4:Y:S04]  /*ade0*/  LDL.LU R8, [R1+0x2a0] ;  /* 0x0002a00001087983 */ /* 0x001f280000300800 */
[----:B-1----:R-:W4:Y:S01]  /*adf0*/  LDL.LU R9, [R1+0x308] ;  /* 0x0003080001097983 */ /* 0x002f220000300800 */
[----:B------:R-:W-:-:S02]  /*ae00*/  IMAD.MOV.U32 R10, RZ, RZ, R11 ;  /* 0x000000ffff0a7224 */ /* 0x000fc400078e000b */
[----:B------:R-:W-:Y:S02]  /*ae10*/  IMAD.MOV.U32 R11, RZ, RZ, R252 ;  /* 0x000000ffff0b7224 */ /* 0x000fe400078e00fc */
[----:B------:R-:W-:-:S04]  /*ae20*/  IMAD.WIDE R10, R195, 0x2, R10 ;  /* 0x00000002c30a7825 */ /* 0x000fc800078e020a */
[----:B------:R-:W-:Y:S01]  /*ae30*/  IMAD.MOV.U32 R252, RZ, RZ, R11 ;  /* 0x000000fffffc7224 */ /* 0x000fe200078e000b */
[----:B------:R0:W-:Y:S04]  /*ae40*/  STL [R1+0x29c], R10 ;  /* 0x00029c0a01007387 */ /* 0x0001e80000100800 */
[----:B0-----:R-:W3:Y:S04]  /*ae50*/  LDL.LU R10, [R1+0x204] ;  /* 0x00020400010a7983 */ /* 0x001ee80000300800 */
[----:B------:R-:W3:Y:S01]  /*ae60*/  LDL.LU R11, [R1+0x2a4] ;  /* 0x0002a400010b7983 */ /* 0x000ee20000300800 */
[----:B------:R-:W-:-:S02]  /*ae70*/  IMAD.MOV.U32 R232, RZ, RZ, R12 ;  /* 0x000000ffffe87224 */ /* 0x000fc400078e000c */
[----:B------:R-:W-:-:S04]  /*ae80*/  IMAD.MOV.U32 R12, RZ, RZ, R234 ;  /* 0x000000ffff0c7224 */ /* 0x000fc800078e00ea */
[----:B------:R-:W-:-:S04]  /*ae90*/  IMAD.WIDE R12, R195, 0x2, R12 ;  /* 0x00000002c30c7825 */ /* 0x000fc800078e020c */
[----:B------:R-:W-:Y:S02]  /*aea0*/  IMAD.MOV.U32 R234, RZ, RZ, R12 ;  /* 0x000000ffffea7224 */ /* 0x000fe400078e000c */
[----:B------:R-:W-:Y:S02]  /*aeb0*/  IMAD.MOV.U32 R204, RZ, RZ, R13 ;  /* 0x000000ffffcc7224 */ /* 0x000fe400078e000d */
[----:B------:R-:W-:Y:S02]  /*aec0*/  IMAD.MOV.U32 R12, RZ, RZ, R237 ;  /* 0x000000ffff0c7224 */ /* 0x000fe400078e00ed */
[----:B------:R-:W-:Y:S02]  /*aed0*/  IMAD.MOV.U32 R13, RZ, RZ, R207 ;  /* 0x000000ffff0d7224 */ /* 0x000fe400078e00cf */
[----:B------:R-:W-:-:S04]  /*aee0*/  IMAD.WIDE R12, R195, 0x2, R12 ;  /* 0x00000002c30c7825 */ /* 0x000fc800078e020c */
[----:B------:R-:W-:Y:S02]  /*aef0*/  IMAD.MOV.U32 R237, RZ, RZ, R12 ;  /* 0x000000ffffed7224 */ /* 0x000fe400078e000c */
[----:B------:R-:W-:Y:S01]  /*af00*/  IMAD.MOV.U32 R207, RZ, RZ, R13 ;  /* 0x000000ffffcf7224 */ /* 0x000fe200078e000d */
[----:B----4-:R-:W-:-:S04]  /*af10*/  LOP3.LUT R9, R9, R8, RZ, 0x3c, !PT ;  /* 0x0000000809097212 */ /* 0x010fc800078e3cff */
[----:B------:R-:W-:-:S04]  /*af20*/  LOP3.LUT R8, R9, R8, RZ, 0x3c, !PT ;  /* 0x0000000809087212 */ /* 0x000fc800078e3cff */
[----:B------:R-:W-:-:S03]  /*af30*/  LOP3.LUT R9, R9, R8, RZ, 0x3c, !PT ;  /* 0x0000000809097212 */ /* 0x000fc600078e3cff */
[----:B------:R-:W-:-:S05]  /*af40*/  IMAD.WIDE R8, R195, 0x2, R8 ;  /* 0x00000002c3087825 */ /* 0x000fca00078e0208 */
[----:B------:R0:W-:Y:S04]  /*af50*/  STL [R1+0x308], R8 ;  /* 0x0003080801007387 */ /* 0x0001e80000100800 */
[----:B------:R1:W-:Y:S01]  /*af60*/  STL [R1+0x2a0], R9 ;  /* 0x0002a00901007387 */ /* 0x0003e20000100800 */
[----:B0-----:R-:W-:-:S03]  /*af70*/  IMAD.MOV.U32 R8, RZ, RZ, R14 ;  /* 0x000000ffff087224 */ /* 0x001fc600078e000e */
[----:B------:R-:W4:Y:S04]  /*af80*/  LDL.LU R14, [R1+0x380] ;  /* 0x00038000010e7983 */ /* 0x000f280000300800 */
[----:B-1----:R-:W4:Y:S01]  /*af90*/  LDL.LU R9, [R1+0x30c] ;  /* 0x00030c0001097983 */ /* 0x002f220000300800 */
        /* <DEDUP_REMOVED lines=30> */
[----:B--2---:R-:W-:Y:S02]  /*b180*/  IMAD.MOV.U32 R12, RZ, RZ, R251 ;  /* 0x000000ffff0c7224 */ /* 0x004fe400078e00fb */
[----:B------:R-:W-:Y:S02]  /*b190*/  IMAD.MOV.U32 R13, RZ, RZ, R214 ;  /* 0x000000ffff0d7224 */ /* 0x000fe400078e00d6 */
[----:B------:R-:W-:-:S04]  /*b1a0*/  IMAD.WIDE R12, R195, 0x2, R12 ;  /* 0x00000002c30c7825 */ /* 0x000fc800078e020c */
[----:B------:R-:W-:Y:S02]  /*b1b0*/  IMAD.MOV.U32 R251, RZ, RZ, R12 ;  /* 0x000000fffffb7224 */ /* 0x000fe400078e000c */
[----:B------:R-:W-:Y:S02]  /*b1c0*/  IMAD.MOV.U32 R214, RZ, RZ, R13 ;  /* 0x000000ffffd67224 */ /* 0x000fe400078e000d */
[----:B------:R-:W-:Y:S02]  /*b1d0*/  IMAD.MOV.U32 R12, RZ, RZ, R216 ;  /* 0x000000ffff0c7224 */ /* 0x000fe400078e00d8 */
[----:B------:R-:W-:Y:S01]  /*b1e0*/  IMAD.MOV.U32 R13, RZ, RZ, R215 ;  /* 0x000000ffff0d7224 */ /* 0x000fe200078e00d7 */
[----:B------:R-:W2:Y:S01]  /*b1f0*/  LDL.LU R216, [R1+0x37c] ;  /* 0x00037c0001d87983 */ /* 0x000ea20000300800 */
[----:B------:R-:W-:Y:S01]  /*b200*/  IMAD.WIDE R12, R195, 0x2, R12 ;  /* 0x00000002c30c7825 */ /* 0x000fe200078e020c */
[----:B---3--:R-:W-:-:S03]  /*b210*/  LOP3.LUT R11, R11, R10, RZ, 0x3c, !PT ;  /* 0x0000000a0b0b7212 */ /* 0x008fc600078e3cff */
[----:B------:R-:W-:Y:S01]  /*b220*/  IMAD.MOV.U32 R215, RZ, RZ, R13 ;  /* 0x000000ffffd77224 */ /* 0x000fe200078e000d */
[----:B------:R0:W-:Y:S01]  /*b230*/  STL [R1+0x200], R12 ;  /* 0x0002000c01007387 */ /* 0x0001e20000100800 */
[----:B------:R-:W-:-:S04]  /*b240*/  LOP3.LUT R10, R11, R10, RZ, 0x3c, !PT ;  /* 0x0000000a0b0a7212 */ /* 0x000fc800078e3cff */
[----:B------:R-:W-:Y:S01]  /*b250*/  LOP3.LUT R11, R11, R10, RZ, 0x3c, !PT ;  /* 0x0000000a0b0b7212 */ /* 0x000fe200078e3cff */
[----:B0-----:R-:W3:Y:S04]  /*b260*/  LDL.LU R12, [R1+0x310] ;  /* 0x00031000010c7983 */ /* 0x001ee80000300800 */
[----:B------:R-:W2:Y:S01]  /*b270*/  LDL.LU R13, [R1+0x208] ;  /* 0x00020800010d7983 */ /* 0x000ea20000300800 */
[----:B------:R-:W-:-:S05]  /*b280*/  IMAD.WIDE R10, R195, 0x2, R10 ;  /* 0x00000002c30a7825 */ /* 0x000fca00078e020a */
[----:B------:R0:W-:Y:S04]  /*b290*/  STL [R1+0x2a4], R10 ;  /* 0x0002a40a01007387 */ /* 0x0001e80000100800 */
[----:B------:R1:W-:Y:S01]  /*b2a0*/  STL [R1+0x204], R11 ;  /* 0x0002040b01007387 */ /* 0x0003e20000100800 */
[----:B0-----:R-:W-:-:S03]  /*b2b0*/  IMAD.MOV.U32 R10, RZ, RZ, R6 ;  /* 0x000000ffff0a7224 */ /* 0x001fc600078e0006 */
[----:B------:R-:W2:Y:S01]  /*b2c0*/  LDL.LU R6, [R1+0x378] ;  /* 0x0003780001067983 */ /* 0x000ea20000300800 */
[----:B-1----:R-:W-:-:S03]  /*b2d0*/  IMAD.MOV.U32 R11, RZ, RZ, R7 ;  /* 0x000000ffff0b7224 */ /* 0x002fc600078e0007 */
[----:B------:R-:W2:Y:S01]  /*b2e0*/  LDL.LU R7, [R1+0x374] ;  /* 0x0003740001077983 */ /* 0x000ea20000300800 */
[----:B----4-:R-:W-:-:S04]  /*b2f0*/  LOP3.LUT R9, R9, R8, RZ, 0x3c, !PT ;  /* 0x0000000809097212 */ /* 0x010fc800078e3cff */
[----:B------:R-:W-:-:S04]  /*b300*/  LOP3.LUT R8, R9, R8, RZ, 0x3c, !PT ;  /* 0x0000000809087212 */ /* 0x000fc800078e3cff */
[----:B------:R-:W-:-:S03]  /*b310*/  LOP3.LUT R9, R9, R8, RZ, 0x3c, !PT ;  /* 0x0000000809097212 */ /* 0x000fc600078e3cff */
[----:B------:R-:W-:-:S05]  /*b320*/  IMAD.WIDE R8, R195, 0x2, R8 ;  /* 0x00000002c3087825 */ /* 0x000fca00078e0208 */
[----:B------:R0:W-:Y:S04]  /*b330*/  STL [R1+0x30c], R8 ;  /* 0x00030c0801007387 */ /* 0x0001e80000100800 */
[----:B------:R3:W-:Y:S04]  /*b340*/  STL [R1+0x2a8], R9 ;  /* 0x0002a80901007387 */ /* 0x0007e80000100800 */
[----:B0-----:R-:W4:Y:S01]  /*b350*/  LDL.LU R8, [R1+0x2b0] ;  /* 0x0002b00001087983 */ /* 0x001f220000300800 */
[----:B------:R-:W-:-:S04]  /*b360*/  LOP3.LUT R11, R11, R10, RZ, 0x3c, !PT ;  /* 0x0000000a0b0b7212 */ /* 0x000fc800078e3cff */
[----:B------:R-:W-:-:S04]  /*b370*/  LOP3.LUT R10, R11, R10, RZ, 0x3c, !PT ;  /* 0x0000000a0b0a7212 */ /* 0x000fc800078e3cff */
[----:B------:R-:W-:-:S03]  /*b380*/  LOP3.LUT R11, R11, R10, RZ, 0x3c, !PT ;  /* 0x0000000a0b0b7212 */ /* 0x000fc600078e3cff */
[----:B------:R-:W-:-:S04]  /*b390*/  IMAD.WIDE R10, R195, 0x2, R10 ;  /* 0x00000002c30a7825 */ /* 0x000fc800078e020a */
[----:B---3--:R-:W-:Y:S02]  /*b3a0*/  IMAD.MOV.U32 R9, RZ, RZ, R12 ;  /* 0x000000ffff097224 */ /* 0x008fe400078e000c */
[----:B--2---:R-:W-:Y:S02]  /*b3b0*/  IMAD.MOV.U32 R12, RZ, RZ, R13 ;  /* 0x000000ffff0c7224 */ /* 0x004fe400078e000d */
[----:B------:R-:W-:Y:S02]  /*b3c0*/  IMAD.MOV.U32 R13, RZ, RZ, R216 ;  /* 0x000000ffff0d7224 */ /* 0x000fe400078e00d8 */
[----:B------:R-:W-:-:S05]  /*b3d0*/  IMAD.WIDE R12, R195, 0x2, R12 ;  /* 0x00000002c30c7825 */ /* 0x000fca00078e020c */
[----:B------:R-:W-:Y:S04]  /*b3e0*/  STL [R1+0x208], R12 ;  /* 0x0002080c01007387 */ /* 0x000fe80000100800 */
[----:B------:R0:W-:Y:S04]  /*b3f0*/  STL [R1+0x2ac], R10 ;  /* 0x0002ac0a01007387 */ /* 0x0001e80000100800 */
[----:B------:R1:W-:Y:S04]  /*b400*/  STL [R1+0x20c], R11 ;  /* 0x00020c0b01007387 */ /* 0x0003e80000100800 */
[----:B0-----:R-:W2:Y:S04]  /*b410*/  LDL.LU R10, [R1+0x214] ;  /* 0x00021400010a7983 */ /* 0x001ea80000300800 */
[----:B-1----:R-:W2:Y:S01]  /*b420*/  LDL.LU R11, [R1+0x2b4] ;  /* 0x0002b400010b7983 */ /* 0x002ea20000300800 */
[----:B----4-:R-:W-:-:S04]  /*b430*/  LOP3.LUT R9, R9, R8, RZ, 0x3c, !PT ;  /* 0x0000000809097212 */ /* 0x010fc800078e3cff */
[----:B------:R-:W-:-:S04]  /*b440*/  LOP3.LUT R8, R9, R8, RZ, 0x3c, !PT ;  /* 0x0000000809087212 */ /* 0x000fc800078e3cff */
[----:B------:R-:W-:-:S03]  /*b450*/  LOP3.LUT R9, R9, R8, RZ, 0x3c, !PT ;  /* 0x0000000809097212 */ /* 0x000fc600078e3cff */
[----:B------:R-:W-:-:S05]  /*b460*/  IMAD.WIDE R8, R195, 0x2, R8 ;  /* 0x00000002c3087825 */ /* 0x000fca00078e0208 */
[----:B------:R0:W-:Y:S04]  /*b470*/  STL [R1+0x310], R8 ;  /* 0x0003100801007387 */ /* 0x0001e80000100800 */
[----:B------:R1:W-:Y:S01]  /*b480*/  STL [R1+0x2b0], R9 ;  /* 0x0002b00901007387 */ /* 0x0003e20000100800 */
[----:B0-----:R-:W-:-:S03]  /*b490*/  IMAD.MOV.U32 R8, RZ, RZ, R218 ;  /* 0x000000ffff087224 */ /* 0x001fc600078e00da */
[----:B------:R-:W3:Y:S01]  /*b4a0*/  LDL.LU R218, [R1+0x370] ;  /* 0x0003700001da7983 */ /* 0x000ee20000300800 */
[----:B-1----:R-:W-:-:S03]  /*b4b0*/  IMAD.MOV.U32 R9, RZ, RZ, R196 ;  /* 0x000000ffff097224 */ /* 0x002fc600078e00c4 */
[----:B------:R-:W4:Y:S01]  /*b4c0*/  LDL.LU R196, [R1+0x36c] ;  /* 0x00036c0001c47983 */ /* 0x000f220000300800 */
[----:B------:R-:W-:Y:S02]  /*b4d0*/  IMAD.MOV.U32 R216, RZ, RZ, R13 ;  /* 0x000000ffffd87224 */ /* 0x000fe400078e000d */
[----:B------:R-:W-:Y:S02]  /*b4e0*/  IMAD.MOV.U32 R12, RZ, RZ, R2 ;  /* 0x000000ffff0c7224 */ /* 0x000fe400078e0002 */
[----:B------:R-:W-:Y:S01]  /*b4f0*/  IMAD.MOV.U32 R13, RZ, RZ, R217 ;  /* 0x000000ffff0d7224 */ /* 0x000fe200078e00d9 */
[-C--:B------:R-:W-:Y:S01]  /*b500*/  LOP3.LUT R9, R9, R8.reuse, RZ, 0x3c, !PT ;  /* 0x0000000809097212 */ /* 0x080fe200078e3cff */
[----:B------:R-:W3:Y:S01]  /*b510*/  LDL.LU R2, [R1+0x368] ;  /* 0x0003680001027983 */ /* 0x000ee20000300800 */
[----:B------:R-:W-:Y:S02]  /*b520*/  IMAD.WIDE R12, R195, 0x2, R12 ;  /* 0x00000002c30c7825 */ /* 0x000fe400078e020c */
[----:B------:R-:W-:-:S03]  /*b530*/  LOP3.LUT R8, R9, R8, RZ, 0x3c, !PT ;  /* 0x0000000809087212 */ /* 0x000fc600078e3cff */
[----:B------:R-:W-:Y:S01]  /*b540*/  STL [R1+0x210], R12 ;  /* 0x0002100c01007387 */ /* 0x000fe20000100800 */
[----:B------:R-:W-:-:S03]  /*b550*/  LOP3.LUT R9, R9, R8, RZ, 0x3c, !PT ;  /* 0x0000000809097212 */ /* 0x000fc600078e3cff */
[----:B------:R-:W-:Y:S01]  /*b560*/  IMAD.WIDE R8, R195, 0x2, R8 ;  /* 0x00000002c3087825 */ /* 0x000fe200078e0208 */
[----:B--2---:R-:W-:-:S04]  /*b570*/  LOP3.LUT R11, R11, R10, RZ, 0x3c, !PT ;  /* 0x0000000a0b0b7212 */ /* 0x004fc800078e3cff */
        /* <DEDUP_REMOVED lines=8> */
[----:B------:R0:W5:Y:S04]  /*b600*/  LDL.LU R14, [R1+0x360] ;  /* 0x00036000010e7983 */ /* 0x0001680000300800 */
[----:B------:R4:W-:Y:S04]  /*b610*/  STL [R1+0x314], R8 ;  /* 0x0003140801007387 */ /* 0x0009e80000100800 */
[----:B------:R3:W-:Y:S01]  /*b620*/  STL [R1+0x2b8], R9 ;  /* 0x0002b80901007387 */ /* 0x0007e20000100800 */
[----:B----4-:R-:W-:-:S03]  /*b630*/  IMAD.MOV.U32 R8, RZ, RZ, R196 ;  /* 0x000000ffff087224 */ /* 0x010fc600078e00c4 */
[----:B------:R-:W4:Y:S01]  /*b640*/  LDL.LU R196, [R1+0x35c] ;  /* 0x00035c0001c47983 */ /* 0x000f220000300800 */
[----:B------:R-:W-:Y:S01]  /*b650*/  WARPGROUP.ARRIVE ;  /* 0x00000000000079c5 */ /* 0x000fe20000000000 */
[----:B------:R-:W-:Y:S01]  /*b660*/  UMOV UR18, UR6 ;  /* 0x0000000600127c82 */ /* 0x000fe20008000000 */
[----:B------:R-:W-:-:S04]  /*b670*/  UMOV UR19, UR7 ;  /* 0x0000000700137c82 */ /* 0x000fc80008000000 */
[----:B------:R-:W-:Y:S01]  /*b680*/  HGMMA.64x256x16.F32.BF16 R24, gdesc[UR16].tnspA, R24, gsb0 ;  /* 0x23e00000101879f0 */ /* 0x000fe20008001818 */
[----:B---3--:R-:W-:Y:S01]  /*b690*/  IMAD.MOV.U32 R9, RZ, RZ, R2 ;  /* 0x000000ffff097224 */ /* 0x008fe200078e0002 */
[----:B------:R-:W-:Y:S01]  /*b6a0*/  LOP3.LUT R11, R11, R10, RZ, 0x3c, !PT ;  /* 0x0000000a0b0b7212 */ /* 0x000fe200078e3cff */
[----:B------:R-:W-:Y:S01]  /*b6b0*/  IMAD.MOV.U32 R217, RZ, RZ, R13 ;  /* 0x000000ffffd97224 */ /* 0x000fe200078e000d */
[----:B------:R-:W3:Y:S02]  /*b6c0*/  LDL.LU R2, [R1+0x358] ;  /* 0x0003580001027983 */ /* 0x000ee40000300800 */
[----:B------:R-:W-:Y:S02]  /*b6d0*/  LOP3.LUT R9, R9, R8, RZ, 0x3c, !PT ;  /* 0x0000000809097212 */ /* 0x000fe400078e3cff */
[----:B------:R-:W-:Y:S01]  /*b6e0*/  LOP3.LUT R10, R11, R10, RZ, 0x3c, !PT ;  /* 0x0000000a0b0a7212 */ /* 0x000fe200078e3cff */
[----:B------:R-:W-:Y:S01]  /*b6f0*/  IMAD.MOV.U32 R13, RZ, RZ, R218 ;  /* 0x000000ffff0d7224 */ /* 0x000fe200078e00da */
[----:B------:R-:W-:-:S02]  /*b700*/  LOP3.LUT R8, R9, R8, RZ, 0x3c, !PT ;  /* 0x0000000809087212 */ /* 0x000fc400078e3cff */
[----:B------:R-:W-:Y:S02]  /*b710*/  LOP3.LUT R11, R11, R10, RZ, 0x3c, !PT ;  /* 0x0000000a0b0b7212 */ /* 0x000fe400078e3cff */
[----:B------:R-:W-:Y:S01]  /*b720*/  LOP3.LUT R9, R9, R8, RZ, 0x3c, !PT ;  /* 0x0000000809097212 */ /* 0x000fe200078e3cff */
[----:B------:R-:W-:-:S04]  /*b730*/  IMAD.WIDE R10, R195, 0x2, R10 ;  /* 0x00000002c30a7825 */ /* 0x000fc800078e020a */
[----:B------:R-:W-:-:S04]  /*b740*/  IMAD.WIDE R8, R195, 0x2, R8 ;  /* 0x00000002c3087825 */ /* 0x000fc800078e0208 */
[----:B--2---:R-:W-:Y:S02]  /*b750*/  IMAD.MOV.U32 R12, RZ, RZ, R3 ;  /* 0x000000ffff0c7224 */ /* 0x004fe400078e0003 */
[----:B------:R-:W3:Y:S02]  /*b760*/  LDL.LU R3, [R1+0x354] ;  /* 0x0003540001037983 */ /* 0x000ee40000300800 */
[----:B------:R-:W-:-:S05]  /*b770*/  IMAD.WIDE R12, R195, 0x2, R12 ;  /* 0x00000002c30c7825 */ /* 0x000fca00078e020c */
[----:B------:R4:W-:Y:S01]  /*b780*/  STL [R1+0x218], R12 ;  /* 0x0002180c01007387 */ /* 0x0009e20000100800 */
[----:B------:R-:W-:Y:S01]  /*b790*/  UMOV UR22, UR10 ;  /* 0x0000000a00167c82 */ /* 0x000fe20008000000 */
[----:B------:R-:W-:Y:S01]  /*b7a0*/  UMOV UR23, UR11 ;  /* 0x0000000b00177c82 */ /* 0x000fe20008000000 */
[----:B----4-:R-:W-:Y:S02]  /*b7b0*/  IMAD.MOV.U32 R12, RZ, RZ, R196 ;  /* 0x000000ffff0c7224 */ /* 0x010fe400078e00c4 */
[----:B------:R-:W2:Y:S04]  /*b7c0*/  LDL.LU R196, [R1+0x350] ;  /* 0x0003500001c47983 */ /* 0x000ea80000300800 */
[----:B------:R-:W-:Y:S04]  /*b7d0*/  STL [R1+0x2bc], R10 ;  /* 0x0002bc0a01007387 */ /* 0x000fe80000100800 */
[----:B------:R-:W-:Y:S04]  /*b7e0*/  STL [R1+0x21c], R11 ;  /* 0x00021c0b01007387 */ /* 0x000fe80000100800 */
[----:B------:R-:W-:Y:S04]  /*b7f0*/  STL [R1+0x318], R8 ;  /* 0x0003180801007387 */ /* 0x000fe80000100800 */
[----:B------:R1:W-:Y:S04]  /*b800*/  STL [R1+0x2c0], R9 ;  /* 0x0002c00901007387 */ /* 0x0003e80000100800 */
[----:B-1----:R-:W4:Y:S01]  /*b810*/  LDL.LU R9, [R1+0x2c8] ;  /* 0x0002c80001097983 */ /* 0x002f220000300800 */
[----:B------:R-:W-:-:S03]  /*b820*/  IMAD.MOV.U32 R11, RZ, RZ, R6 ;  /* 0x000000ffff0b7224 */ /* 0x000fc600078e0006 */
[----:B------:R-:W4:Y:S01]  /*b830*/  LDL.LU R6, [R1+0x34c] ;  /* 0x00034c0001067983 */ /* 0x000f220000300800 */
[----:B------:R-:W-:Y:S02]  /*b840*/  WARPGROUP.DEPBAR.LE gsb0, 0x0 ;  /* 0x00008000000079c5 */ /* 0x000fe40000010000 */
[----:B------:R-:W-:-:S06]  /*b850*/  WARPGROUP.ARRIVE ;  /* 0x00000000000079c5 */ /* 0x000fcc0000000000 */
[----:B------:R-:W-:Y:S01]  /*b860*/  HGMMA.64x256x16.F32.BF16 R24, gdesc[UR20].tnspA, R24, gsb0 ;  /* 0x23e00000141879f0 */ /* 0x000fe20008001818 */
[----:B------:R-:W-:Y:S02]  /*b870*/  IMAD.MOV.U32 R218, RZ, RZ, R13 ;  /* 0x000000ffffda7224 */ /* 0x000fe400078e000d */
[----:B------:R-:W1:Y:S01]  /*b880*/  LDC R13, c[0x0][0x238] ;  /* 0x00008e00ff0d7b82 */ /* 0x000e620000000800 */
[----:B------:R-:W-:Y:S02]  /*b890*/  IMAD.MOV.U32 R10, RZ, RZ, R7 ;  /* 0x000000ffff0a7224 */ /* 0x000fe400078e0007 */
[----:B------:R-:W-:Y:S01]  /*b8a0*/  IMAD.MOV.U32 R8, RZ, RZ, R12 ;  /* 0x000000ffff087224 */ /* 0x000fe200078e000c */
[----:B------:R0:W5:Y:S01]  /*b8b0*/  LDL.LU R7, [R1+0x348] ;  /* 0x0003480001077983 */ /* 0x0001620000300800 */
[----:B------:R-:W-:-:S05]  /*b8c0*/  IMAD.WIDE R10, R195, 0x2, R10 ;  /* 0x00000002c30a7825 */ /* 0x000fca00078e020a */
[----:B------:R-:W-:Y:S04]  /*b8d0*/  STL [R1+0x2c4], R10 ;  /* 0x0002c40a01007387 */ /* 0x000fe80000100800 */
[----:B------:R-:W-:Y:S01]  /*b8e0*/  STL [R1+0x220], R11 ;  /* 0x0002200b01007387 */ /* 0x000fe20000100800 */
[----:B-1----:R-:W-:-:S04]  /*b8f0*/  IMAD.SHL.U32 R13, R13, 0x20, RZ ;  /* 0x000000200d0d7824 */ /* 0x002fc800078e00ff */
[----:B---3--:R-:W-:-:S04]  /*b900*/  IMAD.WIDE R2, R13, 0x2, R2 ;  /* 0x000000020d027825 */ /* 0x008fc800078e0202 */
[----:B--2---:R-:W-:-:S05]  /*b910*/  VIADD R196, R196, 0xffffffff ;  /* 0xffffffffc4c47836 */ /* 0x004fca0000000000 */
[----:B------:R-:W-:Y:S01]  /*b920*/  ISETP.NE.U32.AND P0, PT, R196, RZ, PT ;  /* 0x000000ffc400720c */ /* 0x000fe20003f05070 */
[----:B----4-:R-:W-:-:S05]  /*b930*/  IMAD.WIDE R8, R195, 0x2, R8 ;  /* 0x00000002c3087825 */ /* 0x010fca00078e0208 */
[----:B------:R1:W-:Y:S04]  /*b940*/  STL [R1+0x31c], R8 ;  /* 0x00031c0801007387 */ /* 0x0003e80000100800 */
[----:B------:R0:W-:Y:S01]  /*b950*/  STL [R1+0x2c8], R9 ;  /* 0x0002c80901007387 */ /* 0x0001e20000100800 */
[----:B------:R-:W-:Y:S02]  /*b960*/  WARPGROUP.DEPBAR.LE gsb0, 0x0 ;  /* 0x00008000000079c5 */ /* 0x000fe40000010000 */
[----:B------:R-:W-:Y:S02]  /*b970*/  VIADD R6, R6, 0xffffffe0 ;  /* 0xffffffe006067836 */ /* 0x000fe40000000000 */
[----:B-1----:R-:W-:Y:S02]  /*b980*/  IMAD.MOV.U32 R8, RZ, RZ, R2 ;  /* 0x000000ffff087224 */ /* 0x002fe400078e0002 */
[----:B------:R-:W-:Y:S01]  /*b990*/  IMAD.MOV.U32 R2, RZ, RZ, R3 ;  /* 0x000000ffff027224 */ /* 0x000fe200078e0003 */
[----:B------:R-:W-:Y:S06]  /*b9a0*/  @P0 BRA `(.L_x_1) ;  /* 0xffffffa000d80947 */ /* 0x000fec000383ffff */
[----:B------:R1:W-:Y:S04]  /*b9b0*/  STL [R1+0x34c], R16 ;  /* 0x00034c1001007387 */ /* 0x0003e80000100800 */
[----:B-1----:R-:W2:Y:S04]  /*b9c0*/  LDL.LU R16, [R1+0x1fc] ;  /* 0x0001fc0001107983 */ /* 0x002ea80000300800 */
[----:B-----5:R1:W-:Y:S04]  /*b9d0*/  STL [R1+0x348], R7 ;  /* 0x0003480701007387 */ /* 0x0203e80000100800 */
[----:B-1----:R-:W3:Y:S04]  /*b9e0*/  LDL.LU R7, [R1+0x1f4] ;  /* 0x0001f40001077983 */ /* 0x002ee80000300800 */
[----:B------:R-:W4:Y:S04]  /*b9f0*/  LDL.LU R14, [R1+0x1e8] ;  /* 0x0001e800010e7983 */ /* 0x000f280000300800 */
        /* <DEDUP_REMOVED lines=64> */
[----:B------:R-:W4:Y:S01]  /*be00*/  LDL.LU R3, [R1+0xe4] ;  /* 0x0000e40001037983 */ /* 0x000f220000300800 */
[----:B------:R-:W-:-:S03]  /*be10*/  F2FP.BF16.F32.PACK_AB R151, R151, R150 ;  /* 0x000000969797723e */ /* 0x000fc600000010ff */
[----:B0-----:R-:W4:Y:S01]  /*be20*/  LDL.LU R9, [R1+0xe0] ;  /* 0x0000e00001097983 */ /* 0x001f220000300800 */
[----:B------:R-:W-:-:S03]  /*be30*/  F2FP.BF16.F32.PACK_AB R150, R149, R148 ;  /* 0x000000949596723e */ /* 0x000fc600000010ff */
[----:B------:R-:W4:Y:S04]  /*be40*/  LDL.LU R10, [R1+0xdc] ;  /* 0x0000dc00010a7983 */ /* 0x000f280000300800 */
[----:B------:R-:W4:Y:S04]  /*be50*/  LDL.LU R11, [R1+0xd8] ;  /* 0x0000d800010b7983 */ /* 0x000f280000300800 */
[----:B------:R-:W4:Y:S04]  /*be60*/  LDL.LU R12, [R1+0xd4] ;  /* 0x0000d400010c7983 */ /* 0x000f280000300800 */
[----:B------:R-:W4:Y:S04]  /*be70*/  LDL.LU R13, [R1+0xd0] ;  /* 0x0000d000010d7983 */ /* 0x000f280000300800 */
[----:B------:R-:W2:Y:S04]  /*be80*/  LDL.LU R149, [R1+0x1f8] ;  /* 0x0001f80001957983 */ /* 0x000ea80000300800 */
[----:B------:R-:W3:Y:S01]  /*be90*/  LDL.LU R148, [R1+0x1f0] ;  /* 0x0001f00001947983 */ /* 0x000ee20000300800 */
[----:B------:R-:W-:-:S02]  /*bea0*/  F2FP.BF16.F32.PACK_AB R147, R147, R146 ;  /* 0x000000929393723e */ /* 0x000fc400000010ff */
[----:B------:R-:W-:Y:S02]  /*beb0*/  F2FP.BF16.F32.PACK_AB R146, R145, R144 ;  /* 0x000000909192723e */ /* 0x000fe400000010ff */
[----:B--2---:R-:W-:Y:S02]  /*bec0*/  F2FP.BF16.F32.PACK_AB R149, R16, R149 ;  /* 0x000000951095723e */ /* 0x004fe400000010ff */
[----:B------:R-:W2:Y:S01]  /*bed0*/  LDL.LU R16, [R1+0x34c] ;  /* 0x00034c0001107983 */ /* 0x000ea20000300800 */
[----:B---3--:R-:W-:-:S03]  /*bee0*/  F2FP.BF16.F32.PACK_AB R148, R7, R148 ;  /* 0x000000940794723e */ /* 0x008fc600000010ff */
[----:B------:R1:W5:Y:S04]  /*bef0*/  LDL.LU R7, [R1+0x348] ;  /* 0x0003480001077983 */ /* 0x0003680000300800 */
[----:B------:R-:W3:Y:S01]  /*bf00*/  LDL.LU R145, [R1+0x1ec] ;  /* 0x0001ec0001917983 */ /* 0x000ee20000300800 */
[----:B------:R-:W-:Y:S02]  /*bf10*/  F2FP.BF16.F32.PACK_AB R143, R143, R142 ;  /* 0x0000008e8f8f723e */ /* 0x000fe400000010ff */
[----:B------:R-:W-:Y:S02]  /*bf20*/  F2FP.BF16.F32.PACK_AB R139, R139, R138 ;  /* 0x0000008a8b8b723e */ /* 0x000fe400000010ff */
[----:B------:R-:W-:Y:S02]  /*bf30*/  F2FP.BF16.F32.PACK_AB R135, R135, R134 ;  /* 0x000000868787723e */ /* 0x000fe400000010ff */
[----:B------:R-:W-:-:S02]  /*bf40*/  F2FP.BF16.F32.PACK_AB R131, R131, R130 ;  /* 0x000000828383723e */ /* 0x000fc400000010ff */
[----:B------:R-:W-:Y:S02]  /*bf50*/  F2FP.BF16.F32.PACK_AB R127, R127, R126 ;  /* 0x0000007e7f7f723e */ /* 0x000fe400000010ff */
[----:B------:R-:W-:Y:S02]  /*bf60*/  F2FP.BF16.F32.PACK_AB R123, R123, R122 ;  /* 0x0000007a7b7b723e */ /* 0x000fe400000010ff */
        /* <DEDUP_REMOVED lines=54> */
[----:B----4-:R-:W-:Y:S02]  /*c2d0*/  F2FP.BF16.F32.PACK_AB R144, R5, R8 ;  /* 0x000000080590723e */ /* 0x010fe400000010ff */
        /* <DEDUP_REMOVED lines=59> */
[----:B--2---:R-:W-:Y:S02]  /*c690*/  F2FP.BF16.F32.PACK_AB R24, R16, R15 ;  /* 0x0000000f1018723e */ /* 0x004fe400000010ff */
[----:B-1-3--:R-:W-:-:S07]  /*c6a0*/  F2FP.BF16.F32.PACK_AB R145, R145, R14 ;  /* 0x0000000e9191723e */ /* 0x00afce00000010ff */
.L_x_0:
[----:B------:R-:W2:Y:S01]  /*c6b0*/  LDL.LU R6, [R1+0x328] ;  /* 0x0003280001067983 */ /* 0x000ea20000300800 */
[----:B------:R-:W-:Y:S01]  /*c6c0*/  ULDC.64 UR6, c[0x0][0x228] ;  /* 0x00008a0000067ab9 */ /* 0x000fe20000000a00 */
[----:B-----5:R-:W-:Y:S01]  /*c6d0*/  VIADD R5, R7, 0x1 ;  /* 0x0000000107057836 */ /* 0x020fe20000000000 */
[----:B------:R-:W-:Y:S01]  /*c6e0*/  ULDC UR4, c[0x0][0x22c] ;  /* 0x00008b0000047ab9 */ /* 0x000fe20000000800 */
[----:B------:R-:W1:Y:S01]  /*c6f0*/  S2R R4, SR_TID.X ;  /* 0x0000000000047919 */ /* 0x000e620000002100 */
[----:B------:R-:W-:Y:S01]  /*c700*/  ULDC UR5, c[0x0][0x22c] ;  /* 0x00008b0000057ab9 */ /* 0x000fe20000000800 */
[----:B------:R-:W3:Y:S01]  /*c710*/  S2R R8, SR_TID.X ;  /* 0x0000000000087919 */ /* 0x000ee20000002100 */
[C---:B-1----:R-:W-:Y:S02]  /*c720*/  IMAD.SHL.U32 R0, R4.reuse, 0x10, RZ ;  /* 0x0000001004007824 */ /* 0x042fe400078e00ff */
[----:B------:R-:W-:Y:S01]  /*c730*/  IMAD.SHL.U32 R2, R4, 0x40, RZ ;  /* 0x0000004004027824 */ /* 0x000fe200078e00ff */
[----:B---3--:R-:W-:-:S02]  /*c740*/  LOP3.LUT R8, R8, 0x7f, RZ, 0xc0, !PT ;  /* 0x0000007f08087812 */ /* 0x008fc400078ec0ff */
[----:B------:R-:W-:Y:S02]  /*c750*/  LOP3.LUT R0, R0, 0xf0, RZ, 0xc0, !PT ;  /* 0x000000f000007812 */ /* 0x000fe400078ec0ff */
[----:B------:R-:W-:Y:S01]  /*c760*/  LOP3.LUT R3, R2, 0x400, RZ, 0xc0, !PT ;  /* 0x0000040002037812 */ /* 0x000fe200078ec0ff */
[----:B------:R-:W-:-:S03]  /*c770*/  VIADD R2, R7, 0x3 ;  /* 0x0000000307027836 */ /* 0x000fc60000000000 */
[----:B------:R-:W-:Y:S01]  /*c780*/  IADD3 R3, R3, UR12, R0 ;  /* 0x0000000c03037c10 */ /* 0x000fe2000fffe000 */
[----:B------:R-:W-:Y:S02]  /*c790*/  IMAD.SHL.U32 R0, R4, 0x8, RZ ;  /* 0x0000000804007824 */ /* 0x000fe400078e00ff */
[----:B------:R-:W-:-:S03]  /*c7a0*/  VIADD R4, R7, 0x2 ;  /* 0x0000000207047836 */ /* 0x000fc60000000000 */
[----:B------:R-:W-:Y:S01]  /*c7b0*/  LOP3.LUT R0, R0, 0x300, RZ, 0xc0, !PT ;  /* 0x0000030000007812 */ /* 0x000fe200078ec0ff */
[----:B------:R-:W-:Y:S01]  /*c7c0*/  BAR.SYNC.DEFER_BLOCKING 0x0 ;  /* 0x0000000000007b1d */ /* 0x000fe20000010000 */
[----:B--2---:R-:W-:-:S05]  /*c7d0*/  ISETP.GE.AND P0, PT, R6, UR6, PT ;  /* 0x0000000606007c0c */ /* 0x004fca000bf06270 */
[----:B------:R-:W-:Y:S01]  /*c7e0*/  ULDC UR6, c[0x0][0x248] ;  /* 0x0000920000067ab9 */ /* 0x000fe20000000800 */
[----:B------:R-:W-:Y:S01]  /*c7f0*/  ISETP.LT.AND P5, PT, R5, UR4, !P0 ;  /* 0x0000000405007c0c */ /* 0x000fe2000c7a1270 */
[----:B------:R-:W-:Y:S01]  /*c800*/  ULDC UR4, c[0x0][0x22c] ;  /* 0x00008b0000047ab9 */ /* 0x000fe20000000800 */
[----:B------:R-:W-:Y:S01]  /*c810*/  ISETP.LT.AND P1, PT, R2, UR5, !P0 ;  /* 0x0000000502007c0c */ /* 0x000fe2000c721270 */
[C---:B------:R-:W-:Y:S01]  /*c820*/  VIADD R2, R7.reuse, 0x4 ;  /* 0x0000000407027836 */ /* 0x040fe20000000000 */
[----:B------:R-:W-:Y:S01]  /*c830*/  ISETP.LT.AND P2, PT, R4, UR4, !P0 ;  /* 0x0000000404007c0c */ /* 0x000fe2000c741270 */
[----:B------:R-:W-:Y:S01]  /*c840*/  IMAD.IADD R4, R0, 0x1, R3 ;  /* 0x0000000100047824 */ /* 0x000fe200078e0203 */
[----:B------:R-:W-:Y:S01]  /*c850*/  LEA R0, R8, UR12, 0x4 ;  /* 0x0000000c08007c11 */ /* 0x000fe2000f8e20ff */
[----:B------:R-:W-:Y:S01]  /*c860*/  ULDC UR4, c[0x0][0x22c] ;  /* 0x00008b0000047ab9 */ /* 0x000fe20000000800 */
[C---:B------:R-:W-:Y:S01]  /*c870*/  IMAD R5, R7.reuse, UR6, RZ ;  /* 0x0000000607057c24 */ /* 0x040fe2000f8e02ff */
[----:B------:R-:W-:Y:S01]  /*c880*/  ISETP.LT.AND P3, PT, R2, UR4, !P0 ;  /* 0x0000000402007c0c */ /* 0x000fe2000c761270 */
[----:B------:R-:W-:Y:S01]  /*c890*/  STSM.16.M88.4 [R4], R24 ;  /* 0x0000001804007844 */ /* 0x000fe20000000200 */
[----:B------:R-:W-:Y:S01]  /*c8a0*/  ULDC UR4, c[0x0][0x244] ;  /* 0x0000910000047ab9 */ /* 0x000fe20000000800 */
[----:B------:R-:W-:Y:S01]  /*c8b0*/  BAR.SYNC.DEFER_BLOCKING 0x0 ;  /* 0x0000000000007b1d */ /* 0x000fe20000010000 */
[----:B------:R-:W-:Y:S01]  /*c8c0*/  IMAD R3, R6, UR4, RZ ;  /* 0x0000000406037c24 */ /* 0x000fe2000f8e02ff */
[----:B------:R-:W-:-:S04]  /*c8d0*/  ISETP.LT.AND P4, PT, R7, UR7, !P0 ;  /* 0x0000000707007c0c */ /* 0x000fc8000c781270 */
[----:B------:R-:W-:Y:S01]  /*c8e0*/  ULDC.64 UR4, c[0x0][0x220] ;  /* 0x0000880000047ab9 */ /* 0x000fe20000000a00 */
[----:B------:R-:W-:Y:S01]  /*c8f0*/  ULDC UR6, c[0x0][0x248] ;  /* 0x0000920000067ab9 */ /* 0x000fe20000000800 */
[----:B------:R-:W-:Y:S01]  /*c900*/  LEA R2, P6, R3, UR4, 0x1 ;  /* 0x0000000403027c11 */ /* 0x000fe2000f8c08ff */
[----:B------:R-:W-:Y:S01]  /*c910*/  ULDC UR4, c[0x0][0x248] ;  /* 0x0000920000047ab9 */ /* 0x000fe20000000800 */
[----:B------:R-:W-:Y:S01]  /*c920*/  ULDC UR7, c[0x0][0x22c] ;  /* 0x00008b0000077ab9 */ /* 0x000fe20000000800 */
[----:B------:R-:W-:Y:S01]  /*c930*/  VIADD R6, R5, UR4 ;  /* 0x0000000405067c36 */ /* 0x000fe20008000000 */
[----:B------:R-:W-:Y:S01]  /*c940*/  LEA.HI.X.SX32 R3, R3, UR5, 0x1, P6 ;  /* 0x0000000503037c11 */ /* 0x000fe2000b0f0eff */
[----:B------:R-:W-:Y:S01]  /*c950*/  ULDC UR4, c[0x0][0x248] ;  /* 0x0000920000047ab9 */ /* 0x000fe20000000800 */
[----:B------:R-:W-:Y:S01]  /*c960*/  ULDC UR5, c[0x0][0x22c] ;  /* 0x00008b0000057ab9 */ /* 0x000fe20000000800 */
[----:B------:R-:W1:Y:S01]  /*c970*/  LDS.128 R8, [R0] ;  /* 0x0000000000087984 */ /* 0x000e620000000c00 */
[----:B------:R-:W-:Y:S06]  /*c980*/  BAR.SYNC.DEFER_BLOCKING 0x0 ;  /* 0x0000000000007b1d */ /* 0x000fec0000010000 */
[----:B------:R-:W-:Y:S02]  /*c990*/  STSM.16.M88.4 [R4], R28 ;  /* 0x0000001c04007844 */ /* 0x000fe40000000200 */
[----:B------:R-:W-:Y:S06]  /*c9a0*/  BAR.SYNC.DEFER_BLOCKING 0x0 ;  /* 0x0000000000007b1d */ /* 0x000fec0000010000 */
[----:B------:R-:W2:Y:S02]  /*c9b0*/  LDS.128 R12, [R0] ;  /* 0x00000000000c7984 */ /* 0x000ea40000000c00 */
[----:B------:R-:W-:Y:S06]  /*c9c0*/  BAR.SYNC.DEFER_BLOCKING 0x0 ;  /* 0x0000000000007b1d */ /* 0x000fec0000010000 */
[----:B------:R-:W-:Y:S02]  /*c9d0*/  STSM.16.M88.4 [R4], R32 ;  /* 0x0000002004007844 */ /* 0x000fe40000000200 */
[----:B------:R-:W-:Y:S06]  /*c9e0*/  BAR.SYNC.DEFER_BLOCKING 0x0 ;  /* 0x0000000000007b1d */ /* 0x000fec0000010000 */
[----:B0-----:R-:W0:Y:S02]  /*c9f0*/  LDS.128 R16, [R0] ;  /* 0x0000000000107984 */ /* 0x001e240000000c00 */
[----:B------:R-:W-:Y:S06]  /*ca00*/  BAR.SYNC.DEFER_BLOCKING 0x0 ;  /* 0x0000000000007b1d */ /* 0x000fec0000010000 */
[----:B------:R-:W-:Y:S02]  /*ca10*/  STSM.16.M88.4 [R4], R36 ;  /* 0x0000002404007844 */ /* 0x000fe40000000200 */
[----:B------:R-:W-:Y:S06]  /*ca20*/  BAR.SYNC.DEFER_BLOCKING 0x0 ;  /* 0x0000000000007b1d */ /* 0x000fec0000010000 */
[----:B------:R-:W3:Y:S02]  /*ca30*/  LDS.128 R20, [R0] ;  /* 0x0000000000147984 */ /* 0x000ee40000000c00 */
[----:B------:R-:W-:Y:S06]  /*ca40*/  BAR.SYNC.DEFER_BLOCKING 0x0 ;  /* 0x0000000000007b1d */ /* 0x000fec0000010000 */
[----:B------:R-:W-:Y:S02]  /*ca50*/  STSM.16.M88.4 [R4], R40 ;  /* 0x0000002804007844 */ /* 0x000fe40000000200 */
[----:B------:R-:W-:Y:S06]  /*ca60*/  BAR.SYNC.DEFER_BLOCKING 0x0 ;  /* 0x0000000000007b1d */ /* 0x000fec0000010000 */
[----:B------:R-:W4:Y:S02]  /*ca70*/  LDS.128 R24, [R0] ;  /* 0x0000000000187984 */ /* 0x000f240000000c00 */
        /* <DEDUP_REMOVED lines=89> */
[----:B------:R1:W-:Y:S02]  /*d010*/  STSM.16.M88.4 [R4], R132 ;  /* 0x0000008404007844 */ /* 0x0003e40000000200 */
[----:B------:R-:W-:Y:S01]  /*d020*/  BAR.SYNC.DEFER_BLOCKING 0x0 ;  /* 0x0000000000007b1d */ /* 0x000fe20000010000 */
[----:B-1----:R-:W-:-:S04]  /*d030*/  LEA R132, P6, R5, R2, 0x1 ;  /* 0x0000000205847211 */ /* 0x002fc800078c08ff */
[----:B------:R-:W-:Y:S01]  /*d040*/  LEA.HI.X.SX32 R133, R5, R3, 0x1, P6 ;  /* 0x0000000305857211 */ /* 0x000fe200030f0eff */
[----:B------:R-:W-:Y:S01]  /*d050*/  VIADD R5, R7, 0x5 ;  /* 0x0000000507057836 */ /* 0x000fe20000000000 */
[----:B------:R-:W-:-:S04]  /*d060*/  LEA R134, P6, R6, R2, 0x1 ;  /* 0x0000000206867211 */ /* 0x000fc800078c08ff */
[C---:B------:R-:W-:Y:S01]  /*d070*/  LEA.HI.X.SX32 R135, R6.reuse, R3, 0x1, P6 ;  /* 0x0000000306877211 */ /* 0x040fe200030f0eff */
[----:B------:R-:W1:Y:S01]  /*d080*/  LDS.128 R116, [R0] ;  /* 0x0000000000747984 */ /* 0x000e620000000c00 */
[----:B------:R-:W-:Y:S06]  /*d090*/  BAR.SYNC.DEFER_BLOCKING 0x0 ;  /* 0x0000000000007b1d */ /* 0x000fec0000010000 */
[----:B------:R2:W-:Y:S02]  /*d0a0*/  STSM.16.M88.4 [R4], R136 ;  /* 0x0000008804007844 */ /* 0x0005e40000000200 */
[----:B------:R-:W-:Y:S01]  /*d0b0*/  BAR.SYNC.DEFER_BLOCKING 0x0 ;  /* 0x0000000000007b1d */ /* 0x000fe20000010000 */
[----:B--2---:R-:W-:Y:S01]  /*d0c0*/  VIADD R136, R6, UR4 ;  /* 0x0000000406887c36 */ /* 0x004fe20008000000 */
[----:B------:R-:W-:-:S04]  /*d0d0*/  PRMT R137, R8, 0x7632, R137 ;  /* 0x0000763208897816 */ /* 0x000fc80000000089 */
[----:B------:R-:W-:Y:S01]  /*d0e0*/  ULDC UR4, c[0x0][0x248] ;  /* 0x0000920000047ab9 */ /* 0x000fe20000000800 */
[----:B------:R-:W-:Y:S01]  /*d0f0*/  VIADD R6, R7, 0x6 ;  /* 0x0000000607067836 */ /* 0x000fe20000000000 */
[----:B------:R-:W2:Y:S01]  /*d100*/  LDS.128 R120, [R0] ;  /* 0x0000000000787984 */ /* 0x000ea20000000c00 */
[----:B------:R-:W-:Y:S06]  /*d110*/  BAR.SYNC.DEFER_BLOCKING 0x0 ;  /* 0x0000000000007b1d */ /* 0x000fec0000010000 */
[----:B------:R-:W-:Y:S02]  /*d120*/  STSM.16.M88.4 [R4], R140 ;  /* 0x0000008c04007844 */ /* 0x000fe40000000200 */
[----:B------:R-:W-:Y:S06]  /*d130*/  BAR.SYNC.DEFER_BLOCKING 0x0 ;  /* 0x0000000000007b1d */ /* 0x000fec0000010000 */
[----:B------:R-:W2:Y:S02]  /*d140*/  LDS.128 R124, [R0] ;  /* 0x00000000007c7984 */ /* 0x000ea40000000c00 */
[----:B------:R-:W-:Y:S06]  /*d150*/  BAR.SYNC.DEFER_BLOCKING 0x0 ;  /* 0x0000000000007b1d */ /* 0x000fec0000010000 */
[----:B------:R-:W-:Y:S02]  /*d160*/  STSM.16.M88.4 [R4], R144 ;  /* 0x0000009004007844 */ /* 0x000fe40000000200 */
[----:B------:R-:W-:Y:S06]  /*d170*/  BAR.SYNC.DEFER_BLOCKING 0x0 ;  /* 0x0000000000007b1d */ /* 0x000fec0000010000 */
[----:B------:R-:W2:Y:S02]  /*d180*/  LDS.128 R128, [R0] ;  /* 0x0000000000807984 */ /* 0x000ea40000000c00 */
[----:B------:R-:W-:Y:S06]  /*d190*/  BAR.SYNC.DEFER_BLOCKING 0x0 ;  /* 0x0000000000007b1d */ /* 0x000fec0000010000 */
[----:B------:R0:W-:Y:S02]  /*d1a0*/  STSM.16.M88.4 [R4], R148 ;  /* 0x0000009404007844 */ /* 0x0001e40000000200 */
[----:B------:R-:W-:Y:S01]  /*d1b0*/  BAR.SYNC.DEFER_BLOCKING 0x0 ;  /* 0x0000000000007b1d */ /* 0x000fe20000010000 */
[----:B0-----:R-:W-:-:S05]  /*d1c0*/  LEA R4, P6, R136, R2, 0x1 ;  /* 0x0000000288047211 */ /* 0x001fca00078c08ff */
[----:B------:R0:W-:Y:S01]  /*d1d0*/  @P4 STG.E.U16 desc[UR14][R132.64], R8 ;  /* 0x0000000884004986 */ /* 0x0001e2000c10150e */
[----:B------:R-:W-:Y:S01]  /*d1e0*/  ISETP.LT.AND P4, PT, R5, UR5, !P0 ;  /* 0x0000000505007c0c */ /* 0x000fe2000c781270 */
[----:B------:R-:W-:Y:S01]  /*d1f0*/  ULDC UR5, c[0x0][0x22c] ;  /* 0x00008b0000057ab9 */ /* 0x000fe20000000800 */
[C---:B------:R-:W-:Y:S01]  /*d200*/  LEA.HI.X.SX32 R5, R136.reuse, R3, 0x1, P6 ;  /* 0x0000000388057211 */ /* 0x040fe200030f0eff */
[----:B------:R-:W-:Y:S01]  /*d210*/  VIADD R136, R136, UR4 ;  /* 0x0000000488887c36 */ /* 0x000fe20008000000 */
[----:B------:R3:W-:Y:S01]  /*d220*/  @P5 STG.E.U16 desc[UR14][R134.64], R137 ;  /* 0x0000008986005986 */ /* 0x0007e2000c10150e */
[----:B------:R-:W-:Y:S01]  /*d230*/  ISETP.LT.AND P5, PT, R6, UR5, !P0 ;  /* 0x0000000506007c0c */ /* 0x000fe2000c7a1270 */
[----:B------:R-:W-:Y:S01]  /*d240*/  ULDC UR4, c[0x0][0x248] ;  /* 0x0000920000047ab9 */ /* 0x000fe20000000800 */
[----:B------:R-:W-:Y:S01]  /*d250*/  ULDC UR5, c[0x0][0x22c] ;  /* 0x00008b0000057ab9 */ /* 0x000fe20000000800 */
[----:B------:R4:W-:Y:S01]  /*d260*/  @P2 STG.E.U16 desc[UR14][R4.64], R9 ;  /* 0x0000000904002986 */ /* 0x0009e2000c10150e */
[C---:B------:R-:W-:Y:S01]  /*d270*/  VIADD R6, R136.reuse, UR4 ;  /* 0x0000000488067c36 */ /* 0x040fe20008000000 */
[----:B------:R-:W-:Y:S01]  /*d280*/  ULDC UR4, c[0x0][0x22c] ;  /* 0x00008b0000047ab9 */ /* 0x000fe20000000800 */
[----:B0-----:R-:W-:Y:S01]  /*d290*/  LEA R132, P2, R136, R2, 0x1 ;  /* 0x0000000288847211 */ /* 0x001fe200078408ff */
[----:B------:R-:W-:-:S03]  /*d2a0*/  VIADD R8, R7, 0x7 ;  /* 0x0000000707087836 */ /* 0x000fc60000000000 */
[-C--:B------:R-:W-:Y:S02]  /*d2b0*/  LEA.HI.X.SX32 R133, R136, R3.reuse, 0x1, P2 ;  /* 0x0000000388857211 */ /* 0x080fe400010f0eff */
[----:B---3--:R-:W-:Y:S02]  /*d2c0*/  PRMT R135, R9, 0x7632, R135 ;  /* 0x0000763209877816 */ /* 0x008fe40000000087 */
[----:B------:R-:W-:Y:S01]  /*d2d0*/  ISETP.LT.AND P2, PT, R8, UR5, !P0 ;  /* 0x0000000508007c0c */ /* 0x000fe2000c741270 */
[C---:B------:R-:W-:Y:S01]  /*d2e0*/  VIADD R8, R7.reuse, 0x8 ;  /* 0x0000000807087836 */ /* 0x040fe20000000000 */
[----:B------:R-:W-:Y:S01]  /*d2f0*/  LEA R134, P6, R6, R2, 0x1 ;  /* 0x0000000206867211 */ /* 0x000fe200078c08ff */
[----:B------:R0:W-:Y:S01]  /*d300*/  @P1 STG.E.U16 desc[UR14][R132.64], R135 ;  /* 0x0000008784001986 */ /* 0x0001e2000c10150e */
[C---:B----4-:R-:W-:Y:S01]  /*d310*/  VIADD R5, R7.reuse, 0x9 ;  /* 0x0000000907057836 */ /* 0x050fe20000000000 */
[----:B------:R-:W-:Y:S01]  /*d320*/  PRMT R9, R10, 0x7632, R9 ;  /* 0x000076320a097816 */ /* 0x000fe20000000009 */
[----:B------:R-:W-:Y:S01]  /*d330*/  ULDC UR5, c[0x0][0x22c] ;  /* 0x00008b0000057ab9 */ /* 0x000fe20000000800 */
[----:B------:R-:W-:Y:S01]  /*d340*/  ISETP.LT.AND P1, PT, R8, UR4, !P0 ;  /* 0x0000000408007c0c */ /* 0x000fe2000c721270 */
[----:B------:R-:W-:Y:S01]  /*d350*/  ULDC UR4, c[0x0][0x248] ;  /* 0x0000920000047ab9 */ /* 0x000fe20000000800 */
[----:B------:R-:W-:Y:S01]  /*d360*/  VIADD R8, R7, 0xa ;  /* 0x0000000a07087836 */ /* 0x000fe20000000000 */
[C---:B0-----:R-:W-:Y:S01]  /*d370*/  LEA.HI.X.SX32 R135, R6.reuse, R3, 0x1, P6 ;  /* 0x0000000306877211 */ /* 0x041fe200030f0eff */
[----:B------:R-:W-:Y:S01]  /*d380*/  VIADD R6, R6, UR4 ;  /* 0x0000000406067c36 */ /* 0x000fe20008000000 */
[----:B------:R-:W-:-:S03]  /*d390*/  ULDC UR4, c[0x0][0x22c] ;  /* 0x00008b0000047ab9 */ /* 0x000fc60000000800 */
[----:B------:R0:W-:Y:S01]  /*d3a0*/  @P3 STG.E.U16 desc[UR14][R134.64], R10 ;  /* 0x0000000a86003986 */ /* 0x0001e2000c10150e */
[CC--:B------:R-:W-:Y:S02]  /*d3b0*/  LEA R4, P6, R6.reuse, R2.reuse, 0x1 ;  /* 0x0000000206047211 */ /* 0x0c0fe400078c08ff */
[----:B------:R-:W-:Y:S01]  /*d3c0*/  ISETP.LT.AND P3, PT, R5, UR4, !P0 ;  /* 0x0000000405007c0c */ /* 0x000fe2000c761270 */
[----:B------:R-:W-:Y:S01]  /*d3d0*/  ULDC UR4, c[0x0][0x248] ;  /* 0x0000920000047ab9 */ /* 0x000fe20000000800 */
[CC--:B------:R-:W-:Y:S01]  /*d3e0*/  LEA.HI.X.SX32 R5, R6.reuse, R3.reuse, 0x1, P6 ;  /* 0x0000000306057211 */ /* 0x0c0fe200030f0eff */
[----:B------:R-:W-:Y:S01]  /*d3f0*/  VIADD R6, R6, UR4 ;  /* 0x0000000406067c36 */ /* 0x000fe20008000000 */
[----:B------:R-:W-:Y:S01]  /*d400*/  ULDC UR4, c[0x0][0x248] ;  /* 0x0000920000047ab9 */ /* 0x000fe20000000800 */
[----:B------:R-:W-:Y:S01]  /*d410*/  ISETP.LT.AND P6, PT, R8, UR5, !P0 ;  /* 0x0000000508007c0c */ /* 0x000fe2000c7c1270 */
[----:B------:R-:W-:Y:S01]  /*d420*/  ULDC UR5, c[0x0][0x248] ;  /* 0x0000920000057ab9 */ /* 0x000fe20000000800 */
[----:B------:R3:W-:Y:S01]  /*d430*/  @P4 STG.E.U16 desc[UR14][R4.64], R9 ;  /* 0x0000000904004986 */ /* 0x0007e2000c10150e */
[CC--:B------:R-:W-:Y:S01]  /*d440*/  LEA R8, P4, R6.reuse, R2.reuse, 0x1 ;  /* 0x0000000206087211 */ /* 0x0c0fe200078808ff */
[C---:B0-----:R-:W-:Y:S01]  /*d450*/  VIADD R10, R6.reuse, UR4 ;  /* 0x00000004060a7c36 */ /* 0x041fe20008000000 */
[----:B------:R-:W-:Y:S01]  /*d460*/  ULDC UR4, c[0x0][0x22c] ;  /* 0x00008b0000047ab9 */ /* 0x000fe20000000800 */
[----:B------:R-:W-:Y:S01]  /*d470*/  VIADD R134, R7, 0xb ;  /* 0x0000000b07867836 */ /* 0x000fe20000000000 */
[-C--:B---3--:R-:W-:Y:S01]  /*d480*/  LEA.HI.X.SX32 R9, R6, R3.reuse, 0x1, P4 ;  /* 0x0000000306097211 */ /* 0x088fe200020f0eff */
[C---:B------:R-:W-:Y:S01]  /*d490*/  VIADD R6, R10.reuse, UR5 ;  /* 0x000000050a067c36 */ /* 0x040fe20008000000 */
[CC--:B------:R-:W-:Y:S01]  /*d4a0*/  LEA R132, P4, R10.reuse, R2.reuse, 0x1 ;  /* 0x000000020a847211 */ /* 0x0c0fe200078808ff */
[----:B------:R-:W-:Y:S01]  /*d4b0*/  ULDC UR5, c[0x0][0x22c] ;  /* 0x00008b0000057ab9 */ /* 0x000fe20000000800 */
[----:B------:R-:W-:Y:S01]  /*d4c0*/  PRMT R5, R11, 0x7632, R5 ;  /* 0x000076320b057816 */ /* 0x000fe20000000005 */
[----:B------:R-:W-:Y:S01]  /*d4d0*/  @P5 STG.E.U16 desc[UR14][R8.64], R11 ;  /* 0x0000000b08005986 */ /* 0x000fe2000c10150e */
[----:B------:R-:W-:Y:S01]  /*d4e0*/  LEA.HI.X.SX32 R133, R10, R3, 0x1, P4 ;  /* 0x000000030a857211 */ /* 0x000fe200020f0eff */
[----:B------:R-:W-:Y:S01]  /*d4f0*/  VIADD R10, R7, 0xc ;  /* 0x0000000c070a7836 */ /* 0x000fe20000000000 */
[----:B------:R-:W-:-:S02]  /*d500*/  LEA R4, P4, R6, R2, 0x1 ;  /* 0x0000000206047211 */ /* 0x000fc400078808ff */
[----:B------:R-:W-:Y:S01]  /*d510*/  ISETP.LT.AND P5, PT, R134, UR4, !P0 ;  /* 0x0000000486007c0c */ /* 0x000fe2000c7a1270 */
[----:B------:R0:W-:Y:S01]  /*d520*/  @P2 STG.E.U16 desc[UR14][R132.64], R5 ;  /* 0x0000000584002986 */ /* 0x0001e2000c10150e */
[----:B------:R-:W-:Y:S01]  /*d530*/  ULDC UR4, c[0x0][0x22c] ;  /* 0x00008b0000047ab9 */ /* 0x000fe20000000800 */
[----:B0-----:R-:W-:Y:S02]  /*d540*/  LEA.HI.X.SX32 R5, R6, R3, 0x1, P4 ;  /* 0x0000000306057211 */ /* 0x001fe400020f0eff */
[----:B------:R-:W-:Y:S01]  /*d550*/  ISETP.LT.AND P4, PT, R10, UR4, !P0 ;  /* 0x000000040a007c0c */ /* 0x000fe2000c781270 */
[----:B------:R-:W-:Y:S01]  /*d560*/  ULDC UR4, c[0x0][0x248] ;  /* 0x0000920000047ab9 */ /* 0x000fe20000000800 */
[----:B------:R-:W-:Y:S01]  /*d570*/  VIADD R10, R7, 0xd ;  /* 0x0000000d070a7836 */ /* 0x000fe20000000000 */
[----:B------:R0:W-:Y:S01]  /*d580*/  @P1 STG.E.U16 desc[UR14][R4.64], R12 ;  /* 0x0000000c04001986 */ /* 0x0001e2000c10150e */
[----:B------:R-:W-:Y:S01]  /*d590*/  VIADD R6, R6, UR4 ;  /* 0x0000000406067c36 */ /* 0x000fe20008000000 */
[----:B------:R-:W-:-:S02]  /*d5a0*/  ULDC UR4, c[0x0][0x22c] ;  /* 0x00008b0000047ab9 */ /* 0x000fc40000000800 */
[----:B------:R-:W-:Y:S01]  /*d5b0*/  ISETP.LT.AND P2, PT, R10, UR4, !P0 ;  /* 0x000000040a007c0c */ /* 0x000fe2000c741270 */
[----:B------:R-:W-:Y:S01]  /*d5c0*/  ULDC UR4, c[0x0][0x248] ;  /* 0x0000920000047ab9 */ /* 0x000fe20000000800 */
[----:B------:R-:W-:Y:S01]  /*d5d0*/  LEA R8, P1, R6, R2, 0x1 ;  /* 0x0000000206087211 */ /* 0x000fe200078208ff */
[----:B------:R-:W-:-:S03]  /*d5e0*/  VIADD R10, R7, 0xe ;  /* 0x0000000e070a7836 */ /* 0x000fc60000000000 */
[C---:B------:R-:W-:Y:S01]  /*d5f0*/  LEA.HI.X.SX32 R9, R6.reuse, R3, 0x1, P1 ;  /* 0x0000000306097211 */ /* 0x040fe200008f0eff */
[----:B------:R-:W-:Y:S01]  /*d600*/  VIADD R6, R6, UR4 ;  /* 0x0000000406067c36 */ /* 0x000fe20008000000 */
[----:B0-----:R-:W-:Y:S01]  /*d610*/  PRMT R5, R12, 0x7632, R5 ;  /* 0x000076320c057816 */ /* 0x001fe20000000005 */
[----:B------:R-:W-:Y:S01]  /*d620*/  ULDC UR4, c[0x0][0x248] ;  /* 0x0000920000047ab9 */ /* 0x000fe20000000800 */
[----:B------:R-:W-:Y:S01]  /*d630*/  ISETP.LT.AND P1, PT, R10, UR5, !P0 ;  /* 0x000000050a007c0c */ /* 0x000fe2000c721270 */
[C---:B------:R-:W-:Y:S01]  /*d640*/  VIADD R11, R6.reuse, UR4 ;  /* 0x00000004060b7c36 */ /* 0x040fe20008000000 */
[----:B------:R-:W-:Y:S01]  /*d650*/  ULDC UR4, c[0x0][0x248] ;  /* 0x0000920000047ab9 */ /* 0x000fe20000000800 */
[----:B------:R0:W-:Y:S01]  /*d660*/  @P3 STG.E.U16 desc[UR14][R8.64], R5 ;  /* 0x0000000508003986 */ /* 0x0001e2000c10150e */
[----:B------:R-:W-:Y:S01]  /*d670*/  LEA R4, P3, R6, R2, 0x1 ;  /* 0x0000000206047211 */ /* 0x000fe200078608ff */
[----:B------:R-:W-:Y:S01]  /*d680*/  VIADD R12, R7, 0xf ;  /* 0x0000000f070c7836 */ /* 0x000fe20000000000 */
[----:B------:R-:W-:-:S02]  /*d690*/  ULDC UR5, c[0x0][0x22c] ;  /* 0x00008b0000057ab9 */ /* 0x000fc40000000800 */
[-C--:B0-----:R-:W-:Y:S01]  /*d6a0*/  LEA.HI.X.SX32 R5, R6, R3.reuse, 0x1, P3 ;  /* 0x0000000306057211 */ /* 0x081fe200018f0eff */
[C---:B------:R-:W-:Y:S01]  /*d6b0*/  VIADD R6, R11.reuse, UR4 ;  /* 0x000000040b067c36 */ /* 0x040fe20008000000 */
[-C--:B------:R-:W-:Y:S01]  /*d6c0*/  LEA R10, P3, R11, R2.reuse, 0x1 ;  /* 0x000000020b0a7211 */ /* 0x080fe200078608ff */
[----:B------:R-:W-:Y:S01]  /*d6d0*/  ULDC UR4, c[0x0][0x248] ;  /* 0x0000920000047ab9 */ /* 0x000fe20000000800 */
[----:B------:R-:W-:Y:S01]  /*d6e0*/  PRMT R9, R13, 0x7632, R9 ;  /* 0x000076320d097816 */ /* 0x000fe20000000009 */
[----:B------:R0:W-:Y:S01]  /*d6f0*/  @P6 STG.E.U16 desc[UR14][R4.64], R13 ;  /* 0x0000000d04006986 */ /* 0x0001e2000c10150e */
[-C--:B------:R-:W-:Y:S02]  /*d700*/  LEA.HI.X.SX32 R11, R11, R3.reuse, 0x1, P3 ;  /* 0x000000030b0b7211 */ /* 0x080fe400018f0eff */
[-C--:B------:R-:W-:Y:S02]  /*d710*/  LEA R8, P6, R6, R2.reuse, 0x1 ;  /* 0x0000000206087211 */ /* 0x080fe400078c08ff */
[----:B------:R-:W-:Y:S01]  /*d720*/  ISETP.LT.AND P3, PT, R12, UR5, !P0 ;  /* 0x000000050c007c0c */ /* 0x000fe2000c761270 */
[----:B------:R3:W-:Y:S01]  /*d730*/  @P5 STG.E.U16 desc[UR14][R10.64], R9 ;  /* 0x000000090a005986 */ /* 0x0007e2000c10150e */
[C---:B------:R-:W-:Y:S01]  /*d740*/  VIADD R12, R7.reuse, 0x10 ;  /* 0x00000010070c7836 */ /* 0x040fe20000000000 */
[----:B------:R-:W-:Y:S01]  /*d750*/  ULDC UR5, c[0x0][0x22c] ;  /* 0x00008b0000057ab9 */ /* 0x000fe20000000800 */
[C---:B0-----:R-:W-:Y:S01]  /*d760*/  VIADD R13, R7.reuse, 0x15 ;  /* 0x00000015070d7836 */ /* 0x041fe20000000000 */
[CC--:B---3--:R-:W-:Y:S01]  /*d770*/  LEA.HI.X.SX32 R9, R6.reuse, R3.reuse, 0x1, P6 ;  /* 0x0000000306097211 */ /* 0x0c8fe200030f0eff */
[----:B------:R-:W-:Y:S01]  /*d780*/  VIADD R6, R6, UR4 ;  /* 0x0000000406067c36 */ /* 0x000fe20008000000 */
[----:B------:R-:W-:Y:S01]  /*d790*/  ULDC UR4, c[0x0][0x248] ;  /* 0x0000920000047ab9 */ /* 0x000fe20000000800 */
[----:B------:R-:W-:Y:S01]  /*d7a0*/  ISETP.LT.AND P6, PT, R12, UR5, !P0 ;  /* 0x000000050c007c0c */ /* 0x000fe2000c7c1270 */
[C---:B------:R-:W-:Y:S01]  /*d7b0*/  VIADD R10, R7.reuse, 0x11 ;  /* 0x00000011070a7836 */ /* 0x040fe20000000000 */
[----:B------:R0:W-:Y:S01]  /*d7c0*/  @P4 STG.E.U16 desc[UR14][R8.64], R14 ;  /* 0x0000000e08004986 */ /* 0x0001e2000c10150e */
[CC--:B------:R-:W-:Y:S01]  /*d7d0*/  LEA R4, P4, R6.reuse, R2.reuse, 0x1 ;  /* 0x0000000206047211 */ /* 0x0c0fe200078808ff */
[C---:B------:R-:W-:Y:S01]  /*d7e0*/  VIADD R12, R6.reuse, UR4 ;  /* 0x00000004060c7c36 */ /* 0x040fe20008000000 */
[----:B------:R-:W-:Y:S01]  /*d7f0*/  ULDC UR5, c[0x0][0x22c] ;  /* 0x00008b0000057ab9 */ /* 0x000fe20000000800 */
[----:B------:R-:W-:Y:S01]  /*d800*/  ULDC UR4, c[0x0][0x22c] ;  /* 0x00008b0000047ab9 */ /* 0x000fe20000000800 */
[----:B------:R-:W-:Y:S01]  /*d810*/  LEA.HI.X.SX32 R5, R6, R3, 0x1, P4 ;  /* 0x0000000306057211 */ /* 0x000fe200020f0eff */
[----:B------:R-:W-:Y:S01]  /*d820*/  VIADD R6, R7, 0x12 ;  /* 0x0000001207067836 */ /* 0x000fe20000000000 */
[----:B------:R-:W-:Y:S01]  /*d830*/  ISETP.LT.AND P5, PT, R10, UR5, !P0 ;  /* 0x000000050a007c0c */ /* 0x000fe2000c7a1270 */
[----:B------:R-:W-:Y:S01]  /*d840*/  ULDC UR5, c[0x0][0x22c] ;  /* 0x00008b0000057ab9 */ /* 0x000fe20000000800 */
[----:B------:R-:W-:-:S02]  /*d850*/  LEA R10, P4, R12, R2, 0x1 ;  /* 0x000000020c0a7211 */ /* 0x000fc400078808ff */
[----:B0-----:R-:W-:Y:S01]  /*d860*/  PRMT R9, R14, 0x7632, R9 ;  /* 0x000076320e097816 */ /* 0x001fe20000000009 */
[----:B------:R-:W-:Y:S01]  /*d870*/  VIADD R14, R7, 0xff ;  /* 0x000000ff070e7836 */ /* 0x000fe20000000000 */
[----:B------:R-:W-:-:S03]  /*d880*/  LEA.HI.X.SX32 R11, R12, R3, 0x1, P4 ;  /* 0x000000030c0b7211 */ /* 0x000fc600020f0eff */
[----:B------:R0:W-:Y:S01]  /*d890*/  @P2 STG.E.U16 desc[UR14][R4.64], R9 ;  /* 0x0000000904002986 */ /* 0x0001e2000c10150e */
[----:B------:R-:W-:Y:S01]  /*d8a0*/  ISETP.LT.AND P2, PT, R6, UR4, !P0 ;  /* 0x0000000406007c0c */ /* 0x000fe2000c741270 */
[----:B------:R-:W-:Y:S01]  /*d8b0*/  ULDC UR4, c[0x0][0x248] ;  /* 0x0000920000047ab9 */ /* 0x000fe20000000800 */
[----:B------:R-:W-:Y:S01]  /*d8c0*/  VIADD R6, R7, 0x13 ;  /* 0x0000001307067836 */ /* 0x000fe20000000000 */
[----:B------:R3:W-:Y:S01]  /*d8d0*/  @P1 STG.E.U16 desc[UR14][R10.64], R15 ;  /* 0x0000000f0a001986 */ /* 0x0007e2000c10150e */
[----:B------:R-:W-:Y:S01]  /*d8e0*/  VIADD R12, R12, UR4 ;  /* 0x000000040c0c7c36 */ /* 0x000fe20008000000 */
[----:B------:R-:W-:Y:S02]  /*d8f0*/  ULDC UR4, c[0x0][0x22c] ;  /* 0x00008b0000047ab9 */ /* 0x000fe40000000800 */
[----:B------:R-:W-:Y:S01]  /*d900*/  ISETP.LT.AND P1, PT, R6, UR4, !P0 ;  /* 0x0000000406007c0c */ /* 0x000fe2000c721270 */
[----:B------:R-:W-:Y:S01]  /*d910*/  ULDC UR4, c[0x0][0x248] ;  /* 0x0000920000047ab9 */ /* 0x000fe20000000800 */
[----:B------:R-:W-:-:S02]  /*d920*/  LEA R8, P4, R12, R2, 0x1 ;  /* 0x000000020c087211 */ /* 0x000fc400078808ff */
[----:B0-----:R-:W-:Y:S01]  /*d930*/  PRMT R5, R15, 0x7632, R5 ;  /* 0x000076320f057816 */ /* 0x001fe20000000005 */
[C---:B------:R-:W-:Y:S01]  /*d940*/  VIADD R4, R7.reuse, 0x14 ;  /* 0x0000001407047836 */ /* 0x040fe20000000000 */
[CC--:B------:R-:W-:Y:S01]  /*d950*/  LEA.HI.X.SX32 R9, R12.reuse, R3.reuse, 0x1, P4 ;  /* 0x000000030c097211 */ /* 0x0c0fe200020f0eff */
[----:B------:R-:W-:Y:S01]  /*d960*/  VIADD R12, R12, UR4 ;  /* 0x000000040c0c7c36 */ /* 0x000fe20008000000 */
[----:B------:R-:W-:Y:S01]  /*d970*/  ULDC UR4, c[0x0][0x248] ;  /* 0x0000920000047ab9 */ /* 0x000fe20000000800 */
[C---:B---3--:R-:W-:Y:S01]  /*d980*/  VIADD R15, R7.reuse, 0xfe ;  /* 0x000000fe070f7836 */ /* 0x048fe20000000000 */
[----:B------:R-:W-:Y:S01]  /*d990*/  ISETP.LT.AND P4, PT, R4, UR5, !P0 ;  /* 0x0000000504007c0c */ /* 0x000fe2000c781270 */
[----:B------:R0:W-:Y:S01]  /*d9a0*/  @P3 STG.E.U16 desc[UR14][R8.64], R5 ;  /* 0x0000000508003986 */ /* 0x0001e2000c10150e */
[CC--:B------:R-:W-:Y:S01]  /*d9b0*/  LEA R4, P3, R12.reuse, R2.reuse, 0x1 ;  /* 0x000000020c047211 */ /* 0x0c0fe200078608ff */
[C---:B------:R-:W-:Y:S01]  /*d9c0*/  VIADD R6, R12.reuse, UR4 ;  /* 0x000000040c067c36 */ /* 0x040fe20008000000 */
[----:B------:R-:W-:Y:S01]  /*d9d0*/  ULDC UR4, c[0x0][0x248] ;  /* 0x0000920000047ab9 */ /* 0x000fe20000000800 */
[----:B------:R-:W-:Y:S01]  /*d9e0*/  ULDC UR5, c[0x0][0x22c] ;  /* 0x00008b0000057ab9 */ /* 0x000fe20000000800 */
[-C--:B0-----:R-:W-:Y:S01]  /*d9f0*/  LEA.HI.X.SX32 R5, R12, R3.reuse, 0x1, P3 ;  /* 0x000000030c057211 */ /* 0x081fe200018f0eff */
[C---:B------:R-:W-:Y:S01]  /*da00*/  VIADD R12, R6.reuse, UR4 ;  /* 0x00000004060c7c36 */ /* 0x040fe20008000000 */
[-C--:B------:R-:W-:Y:S01]  /*da10*/  LEA R10, P3, R6, R2.reuse, 0x1 ;  /* 0x00000002060a7211 */ /* 0x080fe200078608ff */
        /* <DEDUP_REMOVED lines=9> */
[C---:B------:R-:W-:Y:S01]  /*dab0*/  VIADD R13, R7.reuse, 0x25 ;  /* 0x00000025070d7836 */ /* 0x040fe20000000000 */
[----:B------:R-:W-:Y:S01]  /*dac0*/  ISETP.LT.AND P5, PT, R6, UR5, !P0 ;  /* 0x0000000506007c0c */ /* 0x000fe2000c7a1270 */
[----:B------:R-:W-:Y:S01]  /*dad0*/  ULDC UR5, c[0x0][0x22c] ;  /* 0x00008b0000057ab9 */ /* 0x000fe20000000800 */
[C---:B0-----:R-:W-:Y:S01]  /*dae0*/  LEA.HI.X.SX32 R9, R12.reuse, R3, 0x1, P6 ;  /* 0x000000030c097211 */ /* 0x041fe200030f0eff */
[----:B------:R-:W-:Y:S01]  /*daf0*/  VIADD R12, R12, UR4 ;  /* 0x000000040c0c7c36 */ /* 0x000fe20008000000 */
[----:B------:R-:W-:Y:S01]  /*db00*/  ULDC UR4, c[0x0][0x248] ;  /* 0x0000920000047ab9 */ /* 0x000fe20000000800 */
[----:B------:R-:W-:Y:S01]  /*db10*/  VIADD R10, R7, 0x17 ;  /* 0x00000017070a7836 */ /* 0x000fe20000000000 */
[----:B------:R-:W-:Y:S01]  /*db20*/  PRMT R11, R17, 0x7632, R11 ;  /* 0x00007632110b7816 */ /* 0x000fe2000000000b */
[----:B------:R0:W-:Y:S01]  /*db30*/  @P2 STG.E.U16 desc[UR14][R8.64], R17 ;  /* 0x0000001108002986 */ /* 0x0001e2000c10150e */
[C---:B------:R-:W-:Y:S01]  /*db40*/  LEA R4, P2, R12.reuse, R2, 0x1 ;  /* 0x000000020c047211 */ /* 0x040fe200078408ff */
[----:B------:R-:W-:Y:S01]  /*db50*/  VIADD R6, R12, UR4 ;  /* 0x000000040c067c36 */ /* 0x000fe20008000000 */
[----:B------:R-:W-:-:S02]  /*db60*/  ULDC UR4, c[0x0][0x22c] ;  /* 0x00008b0000047ab9 */ /* 0x000fc40000000800 */
[-C--:B------:R-:W-:Y:S01]  /*db70*/  LEA.HI.X.SX32 R5, R12, R3.reuse, 0x1, P2 ;  /* 0x000000030c057211 */ /* 0x080fe200010f0eff */
[C---:B------:R-:W-:Y:S01]  /*db80*/  VIADD R12, R7.reuse, 0x18 ;  /* 0x00000018070c7836 */ /* 0x040fe20000000000 */
[----:B------:R-:W-:Y:S01]  /*db90*/  ISETP.LT.AND P2, PT, R10, UR5, !P0 ;  /* 0x000000050a007c0c */ /* 0x000fe2000c741270 */
[----:B------:R-:W-:Y:S01]  /*dba0*/  ULDC UR5, c[0x0][0x22c] ;  /* 0x00008b0000057ab9 */ /* 0x000fe20000000800 */
[-C--:B------:R-:W-:Y:S01]  /*dbb0*/  LEA R10, P6, R6, R2.reuse, 0x1 ;  /* 0x00000002060a7211 */ /* 0x080fe200078c08ff */
[----:B------:R3:W-:Y:S01]  /*dbc0*/  @P1 STG.E.U16 desc[UR14][R4.64], R11 ;  /* 0x0000000b04001986 */ /* 0x0007e2000c10150e */
[----:B------:R-:W-:Y:S01]  /*dbd0*/  ISETP.LT.AND P1, PT, R12, UR4, !P0 ;  /* 0x000000040c007c0c */ /* 0x000fe2000c721270 */
[----:B------:R-:W-:Y:S01]  /*dbe0*/  ULDC UR4, c[0x0][0x248] ;  /* 0x0000920000047ab9 */ /* 0x000fe20000000800 */
[C---:B0-----:R-:W-:Y:S02]  /*dbf0*/  VIADD R9, R7.reuse, 0x19 ;  /* 0x0000001907097836 */ /* 0x041fe40000000000 */
[C---:B------:R-:W-:Y:S01]  /*dc00*/  VIADD R12, R7.reuse, 0x1b ;  /* 0x0000001b070c7836 */ /* 0x040fe20000000000 */
[C---:B---3--:R-:W-:Y:S01]  /*dc10*/  LEA.HI.X.SX32 R11, R6.reuse, R3, 0x1, P6 ;  /* 0x00000003060b7211 */ /* 0x048fe200030f0eff */
[----:B------:R-:W-:Y:S01]  /*dc20*/  VIADD R6, R6, UR4 ;  /* 0x0000000406067c36 */ /* 0x000fe20008000000 */
[----:B------:R-:W-:Y:S01]  /*dc30*/  ULDC UR4, c[0x0][0x22c] ;  /* 0x00008b0000047ab9 */ /* 0x000fe20000000800 */
[----:B------:R-:W-:Y:S01]  /*dc40*/  PRMT R5, R18, 0x7632, R5 ;  /* 0x0000763212057816 */ /* 0x000fe20000000005 */
[----:B------:R-:W-:Y:S01]  /*dc50*/  VIADD R4, R7, 0x1a ;  /* 0x0000001a07047836 */ /* 0x000fe20000000000 */
[----:B------:R0:W-:Y:S01]  /*dc60*/  @P4 STG.E.U16 desc[UR14][R10.64], R18 ;  /* 0x000000120a004986 */ /* 0x0001e2000c10150e */
[----:B------:R-:W-:-:S02]  /*dc70*/  LEA R8, P6, R6, R2, 0x1 ;  /* 0x0000000206087211 */ /* 0x000fc400078c08ff */
[----:B------:R-:W-:Y:S01]  /*dc80*/  ISETP.LT.AND P4, PT, R9, UR4, !P0 ;  /* 0x0000000409007c0c */ /* 0x000fe2000c781270 */
[----:B------:R-:W-:Y:S01]  /*dc90*/  ULDC UR4, c[0x0][0x248] ;  /* 0x0000920000047ab9 */ /* 0x000fe20000000800 */
[C---:B------:R-:W-:Y:S01]  /*dca0*/  LEA.HI.X.SX32 R9, R6.reuse, R3, 0x1, P6 ;  /* 0x0000000306097211 */ /* 0x040fe200030f0eff */
[----:B------:R-:W-:Y:S01]  /*dcb0*/  VIADD R6, R6, UR4 ;  /* 0x0000000406067c36 */ /* 0x000fe20008000000 */
[----:B------:R-:W-:Y:S01]  /*dcc0*/  ULDC UR4, c[0x0][0x248] ;  /* 0x0000920000047ab9 */ /* 0x000fe20000000800 */
[----:B------:R-:W-:Y:S01]  /*dcd0*/  ISETP.LT.AND P6, PT, R4, UR5, !P0 ;  /* 0x0000000504007c0c */ /* 0x000fe2000c7c1270 */
[----:B------:R-:W-:Y:S01]  /*dce0*/  ULDC UR5, c[0x0][0x248] ;  /* 0x0000920000057ab9 */ /* 0x000fe20000000800 */
[----:B------:R3:W-:Y:S01]  /*dcf0*/  @P3 STG.E.U16 desc[UR14][R8.64], R5 ;  /* 0x0000000508003986 */ /* 0x0007e2000c10150e */
[C---:B------:R-:W-:Y:S01]  /*dd00*/  LEA R4, P3, R6.reuse, R2, 0x1 ;  /* 0x0000000206047211 */ /* 0x040fe200078608ff */
[----:B0-----:R-:W-:Y:S01]  /*dd10*/  VIADD R11, R6, UR4 ;  /* 0x00000004060b7c36 */ /* 0x001fe20008000000 */
[----:B------:R-:W-:-:S02]  /*dd20*/  ULDC UR4, c[0x0][0x22c] ;  /* 0x00008b0000047ab9 */ /* 0x000fc40000000800 */
[-C--:B---3--:R-:W-:Y:S01]  /*dd30*/  LEA.HI.X.SX32 R5, R6, R3.reuse, 0x1, P3 ;  /* 0x0000000306057211 */ /* 0x088fe200018f0eff */
[C---:B------:R-:W-:Y:S01]  /*dd40*/  VIADD R6, R11.reuse, UR5 ;  /* 0x000000050b067c36 */ /* 0x040fe20008000000 */
[-C--:B------:R-:W-:Y:S01]  /*dd50*/  LEA R10, P3, R11, R2.reuse, 0x1 ;  /* 0x000000020b0a7211 */ /* 0x080fe200078608ff */
[----:B------:R-:W-:Y:S01]  /*dd60*/  ULDC UR5, c[0x0][0x22c] ;  /* 0x00008b0000057ab9 */ /* 0x000fe20000000800 */
[----:B------:R-:W-:Y:S01]  /*dd70*/  PRMT R9, R19, 0x7632, R9 ;  /* 0x0000763213097816 */ /* 0x000fe20000000009 */
[----:B------:R-:W-:Y:S01]  /*dd80*/  @P5 STG.E.U16 desc[UR14][R4.64], R19 ;  /* 0x0000001304005986 */ /* 0x000fe2000c10150e */
[----:B------:R-:W-:Y:S02]  /*dd90*/  LEA.HI.X.SX32 R11, R11, R3, 0x1, P3 ;  /* 0x000000030b0b7211 */ /* 0x000fe400018f0eff */
[----:B------:R-:W-:Y:S01]  /*dda0*/  ISETP.LT.AND P5, PT, R12, UR4, !P0 ;  /* 0x000000040c007c0c */ /* 0x000fe2000c7a1270 */
[----:B------:R-:W-:Y:S01]  /*ddb0*/  VIADD R12, R7, 0x1c ;  /* 0x0000001c070c7836 */ /* 0x000fe20000000000 */
[----:B------:R-:W-:Y:S01]  /*ddc0*/  LEA R8, P3, R6, R2, 0x1 ;  /* 0x0000000206087211 */ /* 0x000fe200078608ff */
[----:B------:R0:W-:Y:S01]  /*ddd0*/  @P2 STG.E.U16 desc[UR14][R10.64], R9 ;  /* 0x000000090a002986 */ /* 0x0001e2000c10150e */
[----:B------:R-:W-:-:S03]  /*dde0*/  ULDC UR4, c[0x0][0x22c] ;  /* 0x00008b0000047ab9 */ /* 0x000fc60000000800 */
[----:B------:R3:W4:Y:S01]  /*ddf0*/  LDS.128 R16, [R0] ;  /* 0x0000000000107984 */ /* 0x0007220000000c00 */
[----:B0-----:R-:W-:Y:S01]  /*de00*/  LEA.HI.X.SX32 R9, R6, R3, 0x1, P3 ;  /* 0x0000000306097211 */ /* 0x001fe200018f0eff */
[C---:B------:R-:W-:Y:S01]  /*de10*/  VIADD R10, R7.reuse, 0x1e ;  /* 0x0000001e070a7836 */ /* 0x040fe20000000000 */
[----:B------:R-:W-:Y:S01]  /*de20*/  ISETP.LT.AND P3, PT, R12, UR4, !P0 ;  /* 0x000000040c007c0c */ /* 0x000fe2000c761270 */
[----:B------:R-:W-:Y:S01]  /*de30*/  ULDC UR4, c[0x0][0x248] ;  /* 0x0000920000047ab9 */ /* 0x000fe20000000800 */
[C---:B------:R-:W-:Y:S01]  /*de40*/  VIADD R12, R7.reuse, 0x1d ;  /* 0x0000001d070c7836 */ /* 0x040fe20000000000 */
[----:B------:R0:W-:Y:S01]  /*de50*/  @P1 STG.E.U16 desc[UR14][R8.64], R20 ;  /* 0x0000001408001986 */ /* 0x0001e2000c10150e */
[----:B------:R-:W-:Y:S01]  /*de60*/  VIADD R6, R6, UR4 ;  /* 0x0000000406067c36 */ /* 0x000fe20008000000 */
[----:B------:R-:W-:Y:S01]  /*de70*/  ULDC UR4, c[0x0][0x22c] ;  /* 0x00008b0000047ab9 */ /* 0x000fe20000000800 */
[C---:B---3--:R-:W-:Y:S01]  /*de80*/  VIADD R0, R7.reuse, 0xfb ;  /* 0x000000fb07007836 */ /* 0x048fe20000000000 */
        /* <DEDUP_REMOVED lines=13> */
[----:B------:R-:W-:-:S03]  /*df60*/  ULDC UR5, c[0x0][0x22c] ;  /* 0x00008b0000057ab9 */ /* 0x000fc60000000800 */
[-C--:B0-----:R-:W-:Y:S01]  /*df70*/  LEA.HI.X.SX32 R9, R6, R3.reuse, 0x1, P4 ;  /* 0x0000000306097211 */ /* 0x081fe200020f0eff */
[C---:B------:R-:W-:Y:S01]  /*df80*/  VIADD R6, R11.reuse, UR4 ;  /* 0x000000040b067c36 */ /* 0x040fe20008000000 */
[-C--:B------:R-:W-:Y:S01]  /*df90*/  LEA R10, P4, R11, R2.reuse, 0x1 ;  /* 0x000000020b0a7211 */ /* 0x080fe200078808ff */
[----:B------:R-:W-:Y:S01]  /*dfa0*/  ULDC UR4, c[0x0][0x248] ;  /* 0x0000920000047ab9 */ /* 0x000fe20000000800 */
[----:B------:R-:W-:Y:S01]  /*dfb0*/  PRMT R5, R21, 0x7632, R5 ;  /* 0x0000763215057816 */ /* 0x000fe20000000005 */
[----:B------:R-:W-:Y:S01]  /*dfc0*/  @P6 STG.E.U16 desc[UR14][R8.64], R21 ;  /* 0x0000001508006986 */ /* 0x000fe2000c10150e */
[-C--:B------:R-:W-:Y:S02]  /*dfd0*/  LEA.HI.X.SX32 R11, R11, R3.reuse, 0x1, P4 ;  /* 0x000000030b0b7211 */ /* 0x080fe400020f0eff */
[-C--:B------:R-:W-:Y:S02]  /*dfe0*/  LEA R4, P6, R6, R2.reuse, 0x1 ;  /* 0x0000000206047211 */ /* 0x080fe400078c08ff */
[----:B------:R-:W-:Y:S01]  /*dff0*/  ISETP.LT.AND P4, PT, R12, UR5, !P0 ;  /* 0x000000050c007c0c */ /* 0x000fe2000c781270 */
[----:B------:R0:W-:Y:S01]  /*e000*/  @P5 STG.E.U16 desc[UR14][R10.64], R5 ;  /* 0x000000050a005986 */ /* 0x0001e2000c10150e */
[C---:B------:R-:W-:Y:S01]  /*e010*/  VIADD R12, R7.reuse, 0x20 ;  /* 0x00000020070c7836 */ /* 0x040fe20000000000 */
[----:B------:R-:W-:Y:S01]  /*e020*/  ULDC UR5, c[0x0][0x22c] ;  /* 0x00008b0000057ab9 */ /* 0x000fe20000000800 */
[CC--:B0-----:R-:W-:Y:S01]  /*e030*/  LEA.HI.X.SX32 R5, R6.reuse, R3.reuse, 0x1, P6 ;  /* 0x0000000306057211 */ /* 0x0c1fe200030f0eff */
[----:B------:R-:W-:Y:S01]  /*e040*/  VIADD R6, R6, UR4 ;  /* 0x0000000406067c36 */ /* 0x000fe20008000000 */
[----:B------:R-:W-:Y:S01]  /*e050*/  ULDC UR4, c[0x0][0x248] ;  /* 0x0000920000047ab9 */ /* 0x000fe20000000800 */
[----:B------:R-:W-:Y:S01]  /*e060*/  ISETP.LT.AND P6, PT, R12, UR5, !P0 ;  /* 0x000000050c007c0c */ /* 0x000fe2000c7c1270 */
[C---:B------:R-:W-:Y:S01]  /*e070*/  VIADD R10, R7.reuse, 0x21 ;  /* 0x00000021070a7836 */ /* 0x040fe20000000000 */
[----:B------:R0:W-:Y:S01]  /*e080*/  @P3 STG.E.U16 desc[UR14][R4.64], R22 ;  /* 0x0000001604003986 */ /* 0x0001e2000c10150e */
[CC--:B------:R-:W-:Y:S01]  /*e090*/  LEA R8, P3, R6.reuse, R2.reuse, 0x1 ;  /* 0x0000000206087211 */ /* 0x0c0fe200078608ff */
[----:B------:R-:W-:Y:S01]  /*e0a0*/  VIADD R12, R6, UR4 ;  /* 0x00000004060c7c36 */ /* 0x000fe20008000000 */
[----:B------:R-:W-:Y:S01]  /*e0b0*/  PRMT R11, R22, 0x7632, R11 ;  /* 0x00007632160b7816 */ /* 0x000fe2000000000b */
[----:B------:R-:W-:Y:S01]  /*e0c0*/  ULDC UR5, c[0x0][0x22c] ;  /* 0x00008b0000057ab9 */ /* 0x000fe20000000800 */
[-C--:B------:R-:W-:Y:S01]  /*e0d0*/  LEA.HI.X.SX32 R9, R6, R3.reuse, 0x1, P3 ;  /* 0x0000000306097211 */ /* 0x080fe200018f0eff */
[C---:B------:R-:W-:Y:S01]  /*e0e0*/  VIADD R6, R7.reuse, 0x22 ;  /* 0x0000002207067836 */ /* 0x040fe20000000000 */
[----:B------:R-:W-:Y:S01]  /*e0f0*/  ISETP.LT.AND P5, PT, R10, UR5, !P0 ;  /* 0x000000050a007c0c */ /* 0x000fe2000c7a1270 */
[----:B------:R-:W-:Y:S01]  /*e100*/  ULDC UR4, c[0x0][0x22c] ;  /* 0x00008b0000047ab9 */ /* 0x000fe20000000800 */
[----:B------:R-:W-:Y:S01]  /*e110*/  LEA R10, P3, R12, R2, 0x1 ;  /* 0x000000020c0a7211 */ /* 0x000fe200078608ff */
[----:B------:R3:W-:Y:S01]  /*e120*/  @P2 STG.E.U16 desc[UR14][R8.64], R11 ;  /* 0x0000000b08002986 */ /* 0x0007e2000c10150e */
[----:B------:R-:W-:Y:S01]  /*e130*/  ISETP.LT.AND P2, PT, R6, UR4, !P0 ;  /* 0x0000000406007c0c */ /* 0x000fe2000c741270 */
[----:B------:R-:W-:Y:S01]  /*e140*/  ULDC UR4, c[0x0][0x248] ;  /* 0x0000920000047ab9 */ /* 0x000fe20000000800 */
[C---:B0-----:R-:W-:Y:S01]  /*e150*/  VIADD R5, R7.reuse, 0x23 ;  /* 0x0000002307057836 */ /* 0x041fe20000000000 */
[----:B------:R-:W-:Y:S01]  /*e160*/  ULDC UR5, c[0x0][0x22c] ;  /* 0x00008b0000057ab9 */ /* 0x000fe20000000800 */
[----:B------:R-:W-:Y:S01]  /*e170*/  VIADD R6, R7, 0x24 ;  /* 0x0000002407067836 */ /* 0x000fe20000000000 */
[C---:B---3--:R-:W-:Y:S01]  /*e180*/  LEA.HI.X.SX32 R11, R12.reuse, R3, 0x1, P3 ;  /* 0x000000030c0b7211 */ /* 0x048fe200018f0eff */
[----:B------:R-:W-:Y:S01]  /*e190*/  VIADD R12, R12, UR4 ;  /* 0x000000040c0c7c36 */ /* 0x000fe20008000000 */
[----:B------:R-:W-:Y:S01]  /*e1a0*/  ULDC UR4, c[0x0][0x22c] ;  /* 0x00008b0000047ab9 */ /* 0x000fe20000000800 */
[----:B------:R-:W-:-:S02]  /*e1b0*/  PRMT R9, R23, 0x7632, R9 ;  /* 0x0000763217097816 */ /* 0x000fc40000000009 */
[----:B------:R-:W-:Y:S01]  /*e1c0*/  @P1 STG.E.U16 desc[UR14][R10.64], R23 ;  /* 0x000000170a001986 */ /* 0x000fe2000c10150e */
[CC--:B------:R-:W-:Y:S02]  /*e1d0*/  LEA R4, P3, R12.reuse, R2.reuse, 0x1 ;  /* 0x000000020c047211 */ /* 0x0c0fe400078608ff */
        /* <DEDUP_REMOVED lines=9> */
[----:B------:R-:W-:Y:S01]  /*e270*/  VIADD R6, R12, UR4 ;  /* 0x000000040c067c36 */ /* 0x000fe20008000000 */
[----:B------:R-:W-:-:S02]  /*e280*/  ULDC UR4, c[0x0][0x248] ;  /* 0x0000920000047ab9 */ /* 0x000fc40000000800 */
[-C--:B0-----:R-:W-:Y:S01]  /*e290*/  LEA.HI.X.SX32 R9, R12, R3.reuse, 0x1, P4 ;  /* 0x000000030c097211 */ /* 0x081fe200020f0eff */
[C---:B------:R-:W-:Y:S01]  /*e2a0*/  VIADD R12, R6.reuse, UR4 ;  /* 0x00000004060c7c36 */ /* 0x040fe20008000000 */
[-C--:B------:R-:W-:Y:S01]  /*e2b0*/  LEA R10, P4, R6, R2.reuse, 0x1 ;  /* 0x00000002060a7211 */ /* 0x080fe200078808ff */
[----:B------:R-:W-:Y:S01]  /*e2c0*/  ULDC UR4, c[0x0][0x248] ;  /* 0x0000920000047ab9 */ /* 0x000fe20000000800 */
[----:B------:R-:W-:Y:S01]  /*e2d0*/  PRMT R5, R24, 0x7632, R5 ;  /* 0x0000763218057816 */ /* 0x000fe20000000005 */
[----:B------:R-:W-:Y:S01]  /*e2e0*/  @P6 STG.E.U16 desc[UR14][R8.64], R24 ;  /* 0x0000001808006986 */ /* 0x000fe2000c10150e */
[-C--:B------:R-:W-:Y:S01]  /*e2f0*/  LEA.HI.X.SX32 R11, R6, R3.reuse, 0x1, P4 ;  /* 0x00000003060b7211 */ /* 0x080fe200020f0eff */
[----:B------:R-:W-:Y:S01]  /*e300*/  VIADD R6, R7, 0x26 ;  /* 0x0000002607067836 */ /* 0x000fe20000000000 */
[-C--:B------:R-:W-:Y:S02]  /*e310*/  LEA R4, P6, R12, R2.reuse, 0x1 ;  /* 0x000000020c047211 */ /* 0x080fe400078c08ff */
        /* <DEDUP_REMOVED lines=54> */
[----:B------:R-:W-:-:S02]  /*e680*/  ULDC UR4, c[0x0][0x22c] ;  /* 0x00008b0000047ab9 */ /* 0x000fc40000000800 */
[----:B0-----:R-:W-:Y:S01]  /*e690*/  LEA.HI.X.SX32 R5, R6, R3, 0x1, P4 ;  /* 0x0000000306057211 */ /* 0x001fe200020f0eff */
[C---:B------:R-:W-:Y:S01]  /*e6a0*/  VIADD R10, R7.reuse, 0x2e ;  /* 0x0000002e070a7836 */ /* 0x040fe20000000000 */
[----:B------:R-:W-:Y:S01]  /*e6b0*/  ISETP.LT.AND P4, PT, R12, UR4, !P0 ;  /* 0x000000040c007c0c */ /* 0x000fe2000c781270 */
[----:B------:R-:W-:Y:S01]  /*e6c0*/  ULDC UR4, c[0x0][0x248] ;  /* 0x0000920000047ab9 */ /* 0x000fe20000000800 */
[C---:B------:R-:W-:Y:S01]  /*e6d0*/  VIADD R12, R7.reuse, 0x2d ;  /* 0x0000002d070c7836 */ /* 0x040fe20000000000 */
[----:B------:R0:W-:Y:S01]  /*e6e0*/  @P1 STG.E.U16 desc[UR14][R4.64], R28 ;  /* 0x0000001c04001986 */ /* 0x0001e2000c10150e */
[----:B------:R-:W-:Y:S01]  /*e6f0*/  VIADD R6, R6, UR4 ;  /* 0x0000000406067c36 */ /* 0x000fe20008000000 */
[----:B------:R-:W-:Y:S02]  /*e700*/  ULDC UR4, c[0x0][0x22c] ;  /* 0x00008b0000047ab9 */ /* 0x000fe40000000800 */
        /* <DEDUP_REMOVED lines=41> */
[----:B0-----:R-:W-:Y:S02]  /*e9a0*/  PRMT R9, R30, 0x7632, R9 ;  /* 0x000076321e097816 */ /* 0x001fe40000000009 */
[----:B------:R-:W-:-:S03]  /*e9b0*/  LEA.HI.X.SX32 R11, R12, R3, 0x1, P4 ;  /* 0x000000030c0b7211 */ /* 0x000fc600020f0eff */
[----:B------:R0:W-:Y:S01]  /*e9c0*/  @P2 STG.E.U16 desc[UR14][R4.64], R9 ;  /* 0x0000000904002986 */ /* 0x0001e2000c10150e */
[----:B------:R-:W-:Y:S01]  /*e9d0*/  ISETP.LT.AND P2, PT, R6, UR4, !P0 ;  /* 0x0000000406007c0c */ /* 0x000fe2000c741270 */
[----:B------:R-:W-:Y:S01]  /*e9e0*/  ULDC UR4, c[0x0][0x248] ;  /* 0x0000920000047ab9 */ /* 0x000fe20000000800 */
[----:B------:R-:W-:Y:S01]  /*e9f0*/  VIADD R6, R7, 0x33 ;  /* 0x0000003307067836 */ /* 0x000fe20000000000 */
[----:B------:R-:W-:Y:S01]  /*ea00*/  @P1 STG.E.U16 desc[UR14][R10.64], R31 ;  /* 0x0000001f0a001986 */ /* 0x000fe2000c10150e */
        /* <DEDUP_REMOVED lines=9> */
[----:B------:R-:W-:Y:S02]  /*eaa0*/  ULDC UR4, c[0x0][0x248] ;  /* 0x0000920000047ab9 */ /* 0x000fe40000000800 */
        /* <DEDUP_REMOVED lines=1435> */
[----:B-1----:R0:W-:Y:S01]  /*14460*/  @P1 STG.E.U16 desc[UR14][R8.64], R116 ;  /* 0x0000007408001986 */ /* 0x0021e2000c10150e */
        /* <DEDUP_REMOVED lines=36> */
[----:B------:R-:W-:Y:S01]  /*146b0*/  ULDC UR5, c[0x0][0x22c] ;  /* 0x00008b0000057ab9 */ /* 0x000fe20000000800 */
[----:B------:R-:W-:Y:S01]  /*146c0*/  PRMT R11, R118, 0x7632, R11 ;  /* 0x00007632760b7816 */ /* 0x000fe2000000000b */
[----:B------:R-:W-:Y:S01]  /*146d0*/  ULDC UR4, c[0x0][0x22c] ;  /* 0x00008b0000047ab9 */ /* 0x000fe20000000800 */
[----:B------:R-:W-:Y:S01]  /*146e0*/  LEA.HI.X.SX32 R9, R6, R3, 0x1, P3 ;  /* 0x0000000306097211 */ /* 0x000fe200018f0eff */
[C---:B------:R-:W-:Y:S01]  /*146f0*/  VIADD R6, R7.reuse, 0xe2 ;  /* 0x000000e207067836 */ /* 0x040fe20000000000 */
[----:B------:R-:W-:Y:S01]  /*14700*/  ISETP.LT.AND P5, PT, R10, UR5, !P0 ;  /* 0x000000050a007c0c */ /* 0x000fe2000c7a1270 */
[----:B------:R-:W-:Y:S01]  /*14710*/  ULDC UR5, c[0x0][0x22c] ;  /* 0x00008b0000057ab9 */ /* 0x000fe20000000800 */
[----:B------:R-:W-:Y:S01]  /*14720*/  LEA R10, P3, R12, R2, 0x1 ;  /* 0x000000020c0a7211 */ /* 0x000fe200078608ff */
[----:B------:R1:W-:Y:S01]  /*14730*/  @P2 STG.E.U16 desc[UR14][R8.64], R11 ;  /* 0x0000000b08002986 */ /* 0x0003e2000c10150e */
[----:B0-----:R-:W-:-:S02]  /*14740*/  VIADD R5, R7, 0xe3 ;  /* 0x000000e307057836 */ /* 0x001fc40000000000 */
[----:B-1----:R-:W-:Y:S02]  /*14750*/  LEA.HI.X.SX32 R11, R12, R3, 0x1, P3 ;  /* 0x000000030c0b7211 */ /* 0x002fe400018f0eff */
[----:B------:R-:W-:Y:S01]  /*14760*/  ISETP.LT.AND P3, PT, R6, UR4, !P0 ;  /* 0x0000000406007c0c */ /* 0x000fe2000c761270 */
[----:B------:R-:W-:Y:S01]  /*14770*/  ULDC UR4, c[0x0][0x248] ;  /* 0x0000920000047ab9 */ /* 0x000fe20000000800 */
[----:B------:R-:W-:Y:S01]  /*14780*/  PRMT R9, R119, 0x7632, R9 ;  /* 0x0000763277097816 */ /* 0x000fe20000000009 */
[----:B------:R-:W-:Y:S01]  /*14790*/  VIADD R12, R12, UR4 ;  /* 0x000000040c0c7c36 */ /* 0x000fe20008000000 */
[----:B------:R-:W-:Y:S01]  /*147a0*/  @P1 STG.E.U16 desc[UR14][R10.64], R119 ;  /* 0x000000770a001986 */ /* 0x000fe2000c10150e */
[----:B------:R-:W-:Y:S01]  /*147b0*/  ULDC UR4, c[0x0][0x22c] ;  /* 0x00008b0000047ab9 */ /* 0x000fe20000000800 */
[----:B------:R-:W-:Y:S01]  /*147c0*/  VIADD R6, R7, 0xe4 ;  /* 0x000000e407067836 */ /* 0x000fe20000000000 */
[----:B------:R-:W-:Y:S01]  /*147d0*/  ISETP.LT.AND P2, PT, R5, UR4, !P0 ;  /* 0x0000000405007c0c */ /* 0x000fe2000c741270 */
[----:B------:R-:W-:Y:S01]  /*147e0*/  ULDC UR4, c[0x0][0x248] ;  /* 0x0000920000047ab9 */ /* 0x000fe20000000800 */
[----:B------:R-:W-:-:S04]  /*147f0*/  LEA R4, P1, R12, R2, 0x1 ;  /* 0x000000020c047211 */ /* 0x000fc800078208ff */
[CC--:B------:R-:W-:Y:S01]  /*14800*/  LEA.HI.X.SX32 R5, R12.reuse, R3.reuse, 0x1, P1 ;  /* 0x000000030c057211 */ /* 0x0c0fe200008f0eff */
[----:B------:R-:W-:Y:S01]  /*14810*/  VIADD R12, R12, UR4 ;  /* 0x000000040c0c7c36 */ /* 0x000fe20008000000 */
[----:B------:R-:W-:Y:S01]  /*14820*/  ULDC UR4, c[0x0][0x248] ;  /* 0x0000920000047ab9 */ /* 0x000fe20000000800 */
[----:B------:R-:W-:Y:S01]  /*14830*/  ISETP.LT.AND P1, PT, R6, UR5, !P0 ;  /* 0x0000000506007c0c */ /* 0x000fe2000c721270 */
[----:B------:R-:W-:Y:S01]  /*14840*/  ULDC UR5, c[0x0][0x22c] ;  /* 0x00008b0000057ab9 */ /* 0x000fe20000000800 */
[----:B------:R0:W-:Y:S01]  /*14850*/  @P4 STG.E.U16 desc[UR14][R4.64], R9 ;  /* 0x0000000904004986 */ /* 0x0001e2000c10150e */
[CC--:B------:R-:W-:Y:S01]  /*14860*/  LEA R8, P4, R12.reuse, R2.reuse, 0x1 ;  /* 0x000000020c087211 */ /* 0x0c0fe200078808ff */
[C---:B------:R-:W-:Y:S01]  /*14870*/  VIADD R6, R12.reuse, UR4 ;  /* 0x000000040c067c36 */ /* 0x040fe20008000000 */
[----:B------:R-:W-:Y:S02]  /*14880*/  ULDC UR4, c[0x0][0x248] ;  /* 0x0000920000047ab9 */ /* 0x000fe40000000800 */
[-C--:B0-----:R-:W-:Y:S01]  /*14890*/  LEA.HI.X.SX32 R9, R12, R3.reuse, 0x1, P4 ;  /* 0x000000030c097211 */ /* 0x081fe200020f0eff */
[C---:B------:R-:W-:Y:S01]  /*148a0*/  VIADD R12, R6.reuse, UR4 ;  /* 0x00000004060c7c36 */ /* 0x040fe20008000000 */
[-C--:B------:R-:W-:Y:S01]  /*148b0*/  LEA R10, P4, R6, R2.reuse, 0x1 ;  /* 0x00000002060a7211 */ /* 0x080fe200078808ff */
[----:B------:R-:W-:Y:S01]  /*148c0*/  ULDC UR4, c[0x0][0x248] ;  /* 0x0000920000047ab9 */ /* 0x000fe20000000800 */
[----:B--2---:R-:W-:Y:S01]  /*148d0*/  PRMT R5, R120, 0x7632, R5 ;  /* 0x0000763278057816 */ /* 0x004fe20000000005 */
        /* <DEDUP_REMOVED lines=8> */
[CC--:B0-----:R-:W-:Y:S01]  /*14960*/  LEA.HI.X.SX32 R5, R12.reuse, R3.reuse, 0x1, P6 ;  /* 0x000000030c057211 */ /* 0x0c1fe200030f0eff */
[----:B------:R-:W-:Y:S01]  /*14970*/  VIADD R12, R12, UR4 ;  /* 0x000000040c0c7c36 */ /* 0x000fe20008000000 */
[----:B------:R-:W-:Y:S01]  /*14980*/  ULDC UR4, c[0x0][0x248] ;  /* 0x0000920000047ab9 */ /* 0x000fe20000000800 */
[----:B------:R-:W-:Y:S01]  /*14990*/  ISETP.LT.AND P6, PT, R6, UR5, !P0 ;  /* 0x0000000506007c0c */ /* 0x000fe2000c7c1270 */
[----:B------:R-:W-:Y:S01]  /*149a0*/  VIADD R10, R7, 0xe7 ;  /* 0x000000e7070a7836 */ /* 0x000fe20000000000 */
[----:B------:R0:W-:Y:S01]  /*149b0*/  @P3 STG.E.U16 desc[UR14][R4.64], R121 ;  /* 0x0000007904003986 */ /* 0x0001e2000c10150e */
[CC--:B------:R-:W-:Y:S01]  /*149c0*/  LEA R8, P3, R12.reuse, R2.reuse, 0x1 ;  /* 0x000000020c087211 */ /* 0x0c0fe200078608ff */
[C---:B------:R-:W-:Y:S01]  /*149d0*/  VIADD R6, R12.reuse, UR4 ;  /* 0x000000040c067c36 */ /* 0x040fe20008000000 */
        /* <DEDUP_REMOVED lines=10> */
[----:B-1----:R-:W-:Y:S01]  /*14a80*/  LEA.HI.X.SX32 R11, R6, R3, 0x1, P3 ;  /* 0x00000003060b7211 */ /* 0x002fe200018f0eff */
[C---:B------:R-:W-:Y:S01]  /*14a90*/  VIADD R8, R7.reuse, 0xea ;  /* 0x000000ea07087836 */ /* 0x040fe20000000000 */
[----:B------:R-:W-:Y:S01]  /*14aa0*/  ISETP.LT.AND P3, PT, R12, UR4, !P0 ;  /* 0x000000040c007c0c */ /* 0x000fe2000c761270 */
[----:B------:R-:W-:Y:S01]  /*14ab0*/  ULDC UR4, c[0x0][0x248] ;  /* 0x0000920000047ab9 */ /* 0x000fe20000000800 */
[----:B------:R-:W-:Y:S01]  /*14ac0*/  PRMT R9, R122, 0x7632, R9 ;  /* 0x000076327a097816 */ /* 0x000fe20000000009 */
[----:B------:R-:W-:Y:S01]  /*14ad0*/  VIADD R6, R6, UR4 ;  /* 0x0000000406067c36 */ /* 0x000fe20008000000 */
[----:B------:R0:W-:Y:S01]  /*14ae0*/  @P1 STG.E.U16 desc[UR14][R10.64], R122 ;  /* 0x0000007a0a001986 */ /* 0x0001e2000c10150e */
        /* <DEDUP_REMOVED lines=13> */
[----:B------:R-:W-:Y:S02]  /*14bc0*/  ULDC UR4, c[0x0][0x248] ;  /* 0x0000920000047ab9 */ /* 0x000fe40000000800 */
[-C--:B-1----:R-:W-:Y:S01]  /*14bd0*/  LEA.HI.X.SX32 R9, R6, R3.reuse, 0x1, P4 ;  /* 0x0000000306097211 */ /* 0x082fe200020f0eff */
[C---:B------:R-:W-:Y:S01]  /*14be0*/  VIADD R6, R11.reuse, UR4 ;  /* 0x000000040b067c36 */ /* 0x040fe20008000000 */
[----:B------:R-:W-:Y:S01]  /*14bf0*/  LEA R10, P4, R11, R2, 0x1 ;  /* 0x000000020b0a7211 */ /* 0x000fe200078808ff */
[----:B------:R-:W-:Y:S01]  /*14c00*/  ULDC UR4, c[0x0][0x248] ;  /* 0x0000920000047ab9 */ /* 0x000fe20000000800 */
[----:B------:R-:W-:Y:S01]  /*14c10*/  PRMT R5, R123, 0x7632, R5 ;  /* 0x000076327b057816 */ /* 0x000fe20000000005 */
[----:B------:R-:W-:Y:S01]  /*14c20*/  @P6 STG.E.U16 desc[UR14][R8.64], R123 ;  /* 0x0000007b08006986 */ /* 0x000fe2000c10150e */
[----:B------:R-:W-:-:S02]  /*14c30*/  LEA.HI.X.SX32 R11, R11, R3, 0x1, P4 ;  /* 0x000000030b0b7211 */ /* 0x000fc400020f0eff */
        /* <DEDUP_REMOVED lines=26> */
[C---:B-1----:R-:W-:Y:S01]  /*14de0*/  LEA.HI.X.SX32 R11, R12.reuse, R3, 0x1, P5 ;  /* 0x000000030c0b7211 */ /* 0x042fe200028f0eff */
        /* <DEDUP_REMOVED lines=24> */
[----:B------:R-:W-:Y:S02]  /*14f70*/  LEA R4, P4, R12, R2, 0x1 ;  /* 0x000000020c047211 */ /* 0x000fe400078808ff */
[----:B------:R-:W-:Y:S01]  /*14f80*/  ISETP.LT.AND P6, PT, R13, UR5, !P0 ;  /* 0x000000050d007c0c */ /* 0x000fe2000c7c1270 */
[----:B------:R0:W-:Y:S01]  /*14f90*/  @P3 STG.E.U16 desc[UR14][R10.64], R5 ;  /* 0x000000050a003986 */ /* 0x0001e2000c10150e */
[----:B------:R-:W-:-:S02]  /*14fa0*/  ULDC UR5, c[0x0][0x22c] ;  /* 0x00008b0000057ab9 */ /* 0x000fc40000000800 */
[----:B------:R-:W-:Y:S01]  /*14fb0*/  ISETP.LT.AND P3, PT, R6, UR5, !P0 ;  /* 0x0000000506007c0c */ /* 0x000fe2000c761270 */
[C---:B------:R-:W-:Y:S01]  /*14fc0*/  VIADD R6, R7.reuse, 0xf3 ;  /* 0x000000f307067836 */ /* 0x040fe20000000000 */
[----:B------:R-:W-:Y:S01]  /*14fd0*/  ULDC UR5, c[0x0][0x22c] ;  /* 0x00008b0000057ab9 */ /* 0x000fe20000000800 */
[CC--:B0-----:R-:W-:Y:S01]  /*14fe0*/  LEA.HI.X.SX32 R5, R12.reuse, R3.reuse, 0x1, P4 ;  /* 0x000000030c057211 */ /* 0x0c1fe200020f0eff */
[----:B------:R-:W-:Y:S01]  /*14ff0*/  VIADD R12, R12, UR4 ;  /* 0x000000040c0c7c36 */ /* 0x000fe20008000000 */
[----:B------:R-:W-:Y:S01]  /*15000*/  ULDC UR4, c[0x0][0x248] ;  /* 0x0000920000047ab9 */ /* 0x000fe20000000800 */
[C---:B------:R-:W-:Y:S02]  /*15010*/  VIADD R10, R7.reuse, 0xf4 ;  /* 0x000000f4070a7836 */ /* 0x040fe40000000000 */
[----:B------:R0:W-:Y:S01]  /*15020*/  @P2 STG.E.U16 desc[UR14][R4.64], R127 ;  /* 0x0000007f04002986 */ /* 0x0001e2000c10150e */
[----:B------:R-:W-:Y:S02]  /*15030*/  LEA R8, P4, R12, R2, 0x1 ;  /* 0x000000020c087211 */ /* 0x000fe400078808ff */
[----:B------:R-:W-:Y:S01]  /*15040*/  ISETP.LT.AND P2, PT, R6, UR5, !P0 ;  /* 0x0000000506007c0c */ /* 0x000fe2000c741270 */
[C---:B------:R-:W-:Y:S01]  /*15050*/  VIADD R6, R12.reuse, UR4 ;  /* 0x000000040c067c36 */ /* 0x040fe20008000000 */
[----:B------:R-:W-:Y:S01]  /*15060*/  LEA.HI.X.SX32 R9, R12, R3, 0x1, P4 ;  /* 0x000000030c097211 */ /* 0x000fe200020f0eff */
[----:B------:R-:W-:Y:S01]  /*15070*/  ULDC UR4, c[0x0][0x22c] ;  /* 0x00008b0000047ab9 */ /* 0x000fe20000000800 */
[----:B------:R-:W-:Y:S01]  /*15080*/  ULDC UR5, c[0x0][0x22c] ;  /* 0x00008b0000057ab9 */ /* 0x000fe20000000800 */
[----:B------:R-:W-:Y:S01]  /*15090*/  VIADD R12, R7, 0xf6 ;  /* 0x000000f6070c7836 */ /* 0x000fe20000000000 */
[----:B0-----:R-:W-:-:S02]  /*150a0*/  PRMT R5, R127, 0x7632, R5 ;  /* 0x000076327f057816 */ /* 0x001fc40000000005 */
[----:B------:R-:W-:-:S03]  /*150b0*/  LEA R4, P4, R6, R2, 0x1 ;  /* 0x0000000206047211 */ /* 0x000fc600078808ff */
[----:B------:R0:W-:Y:S01]  /*150c0*/  @P1 STG.E.U16 desc[UR14][R8.64], R5 ;  /* 0x0000000508001986 */ /* 0x0001e2000c10150e */
[----:B------:R-:W-:Y:S01]  /*150d0*/  ISETP.LT.AND P1, PT, R10, UR4, !P0 ;  /* 0x000000040a007c0c */ /* 0x000fe2000c721270 */
[----:B------:R-:W-:Y:S01]  /*150e0*/  ULDC UR4, c[0x0][0x248] ;  /* 0x0000920000047ab9 */ /* 0x000fe20000000800 */
[----:B------:R-:W-:Y:S01]  /*150f0*/  VIADD R10, R7, 0xf5 ;  /* 0x000000f5070a7836 */ /* 0x000fe20000000000 */
[C---:B0-----:R-:W-:Y:S01]  /*15100*/  LEA.HI.X.SX32 R5, R6.reuse, R3, 0x1, P4 ;  /* 0x0000000306057211 */ /* 0x041fe200020f0eff */
[----:B------:R-:W-:Y:S01]  /*15110*/  VIADD R6, R6, UR4 ;  /* 0x0000000406067c36 */ /* 0x000fe20008000000 */
[----:B------:R-:W-:Y:S02]  /*15120*/  ULDC UR4, c[0x0][0x248] ;  /* 0x0000920000047ab9 */ /* 0x000fe40000000800 */
[----:B------:R-:W-:Y:S01]  /*15130*/  ISETP.LT.AND P4, PT, R10, UR5, !P0 ;  /* 0x000000050a007c0c */ /* 0x000fe2000c781270 */
[----:B------:R-:W-:Y:S01]  /*15140*/  ULDC UR5, c[0x0][0x22c] ;  /* 0x00008b0000057ab9 */ /* 0x000fe20000000800 */
[----:B------:R0:W-:Y:S01]  /*15150*/  @P5 STG.E.U16 desc[UR14][R4.64], R128 ;  /* 0x0000008004005986 */ /* 0x0001e2000c10150e */
[C---:B------:R-:W-:Y:S01]  /*15160*/  LEA R10, P5, R6.reuse, R2, 0x1 ;  /* 0x00000002060a7211 */ /* 0x040fe200078a08ff */
[----:B------:R-:W-:Y:S01]  /*15170*/  VIADD R9, R6, UR4 ;  /* 0x0000000406097c36 */ /* 0x000fe20008000000 */
[----:B------:R-:W-:-:S02]  /*15180*/  ULDC UR4, c[0x0][0x248] ;  /* 0x0000920000047ab9 */ /* 0x000fc40000000800 */
[----:B------:R-:W-:Y:S01]  /*15190*/  LEA.HI.X.SX32 R11, R6, R3, 0x1, P5 ;  /* 0x00000003060b7211 */ /* 0x000fe200028f0eff */
[C---:B------:R-:W-:Y:S01]  /*151a0*/  VIADD R6, R9.reuse, UR4 ;  /* 0x0000000409067c36 */ /* 0x040fe20008000000 */
[----:B------:R-:W-:Y:S01]  /*151b0*/  LEA R8, P5, R9, R2, 0x1 ;  /* 0x0000000209087211 */ /* 0x000fe200078a08ff */
[----:B------:R-:W-:-:S03]  /*151c0*/  ULDC UR4, c[0x0][0x248] ;  /* 0x0000920000047ab9 */ /* 0x000fc60000000800 */
[----:B------:R-:W-:Y:S02]  /*151d0*/  LEA.HI.X.SX32 R9, R9, R3, 0x1, P5 ;  /* 0x0000000309097211 */ /* 0x000fe400028f0eff */
[----:B0-----:R-:W-:Y:S02]  /*151e0*/  PRMT R5, R128, 0x7632, R5 ;  /* 0x0000763280057816 */ /* 0x001fe40000000005 */
[----:B------:R-:W-:-:S03]  /*151f0*/  LEA R4, P5, R6, R2, 0x1 ;  /* 0x0000000206047211 */ /* 0x000fc600078a08ff */
[----:B------:R0:W-:Y:S01]  /*15200*/  @P6 STG.E.U16 desc[UR14][R10.64], R5 ;  /* 0x000000050a006986 */ /* 0x0001e2000c10150e */
[----:B------:R-:W-:Y:S01]  /*15210*/  ISETP.LT.AND P6, PT, R12, UR5, !P0 ;  /* 0x000000050c007c0c */ /* 0x000fe2000c7c1270 */
[----:B------:R-:W-:Y:S01]  /*15220*/  VIADD R12, R7, 0xf7 ;  /* 0x000000f7070c7836 */ /* 0x000fe20000000000 */
[----:B------:R-:W-:Y:S01]  /*15230*/  ULDC UR5, c[0x0][0x22c] ;  /* 0x00008b0000057ab9 */ /* 0x000fe20000000800 */
[----:B------:R1:W-:Y:S03]  /*15240*/  @P3 STG.E.U16 desc[UR14][R8.64], R129 ;  /* 0x0000008108003986 */ /* 0x0003e6000c10150e */
[----:B------:R-:W-:Y:S01]  /*15250*/  ISETP.LT.AND P3, PT, R12, UR5, !P0 ;  /* 0x000000050c007c0c */ /* 0x000fe2000c761270 */
[----:B------:R-:W-:Y:S01]  /*15260*/  ULDC UR5, c[0x0][0x22c] ;  /* 0x00008b0000057ab9 */ /* 0x000fe20000000800 */
[----:B------:R-:W-:Y:S02]  /*15270*/  PRMT R12, R131, 0x7632, R12 ;  /* 0x00007632830c7816 */ /* 0x000fe4000000000c */
[C---:B0-----:R-:W-:Y:S01]  /*15280*/  LEA.HI.X.SX32 R5, R6.reuse, R3, 0x1, P5 ;  /* 0x0000000306057211 */ /* 0x041fe200028f0eff */
[----:B------:R-:W-:Y:S01]  /*15290*/  VIADD R6, R6, UR4 ;  /* 0x0000000406067c36 */ /* 0x000fe20008000000 */
[----:B------:R-:W-:Y:S01]  /*152a0*/  ULDC UR4, c[0x0][0x248] ;  /* 0x0000920000047ab9 */ /* 0x000fe20000000800 */
[----:B------:R-:W-:Y:S01]  /*152b0*/  VIADD R10, R7, 0xf8 ;  /* 0x000000f8070a7836 */ /* 0x000fe20000000000 */
[----:B-1----:R-:W-:Y:S01]  /*152c0*/  PRMT R9, R129, 0x7632, R9 ;  /* 0x0000763281097816 */ /* 0x002fe20000000009 */
[----:B------:R-:W-:Y:S01]  /*152d0*/  VIADD R11, R7, 0xfa ;  /* 0x000000fa070b7836 */ /* 0x000fe20000000000 */
[----:B------:R-:W-:-:S03]  /*152e0*/  LEA R8, P5, R6, R2, 0x1 ;  /* 0x0000000206087211 */ /* 0x000fc600078a08ff */
[----:B------:R0:W-:Y:S01]  /*152f0*/  @P2 STG.E.U16 desc[UR14][R4.64], R9 ;  /* 0x0000000904002986 */ /* 0x0001e2000c10150e */
[----:B------:R-:W-:Y:S01]  /*15300*/  ISETP.LT.AND P2, PT, R10, UR5, !P0 ;  /* 0x000000050a007c0c */ /* 0x000fe2000c741270 */
[C---:B------:R-:W-:Y:S01]  /*15310*/  VIADD R10, R6.reuse, UR4 ;  /* 0x00000004060a7c36 */ /* 0x040fe20008000000 */
[----:B------:R-:W-:Y:S01]  /*15320*/  ULDC UR4, c[0x0][0x22c] ;  /* 0x00008b0000047ab9 */ /* 0x000fe20000000800 */
[----:B------:R-:W-:Y:S01]  /*15330*/  ULDC UR5, c[0x0][0x22c] ;  /* 0x00008b0000057ab9 */ /* 0x000fe20000000800 */
[----:B0-----:R-:W-:Y:S01]  /*15340*/  LEA.HI.X.SX32 R9, R6, R3, 0x1, P5 ;  /* 0x0000000306097211 */ /* 0x001fe200028f0eff */
[----:B------:R-:W-:Y:S01]  /*15350*/  VIADD R6, R7, 0xf9 ;  /* 0x000000f907067836 */ /* 0x000fe20000000000 */
[----:B------:R-:W-:-:S03]  /*15360*/  LEA R4, P5, R10, R2, 0x1 ;  /* 0x000000020a047211 */ /* 0x000fc600078a08ff */
[----:B------:R0:W-:Y:S01]  /*15370*/  @P1 STG.E.U16 desc[UR14][R8.64], R130 ;  /* 0x0000008208001986 */ /* 0x0001e2000c10150e */
[----:B------:R-:W-:Y:S01]  /*15380*/  ISETP.LT.AND P1, PT, R6, UR4, !P0 ;  /* 0x0000000406007c0c */ /* 0x000fe2000c721270 */
[----:B------:R-:W-:Y:S01]  /*15390*/  ULDC UR4, c[0x0][0x248] ;  /* 0x0000920000047ab9 */ /* 0x000fe20000000800 */
[C---:B------:R-:W-:Y:S01]  /*153a0*/  LEA.HI.X.SX32 R5, R10.reuse, R3, 0x1, P5 ;  /* 0x000000030a057211 */ /* 0x040fe200028f0eff */
[----:B------:R-:W-:Y:S01]  /*153b0*/  VIADD R6, R10, UR4 ;  /* 0x000000040a067c36 */ /* 0x000fe20008000000 */
[----:B------:R-:W-:Y:S02]  /*153c0*/  ULDC UR4, c[0x0][0x22c] ;  /* 0x00008b0000047ab9 */ /* 0x000fe40000000800 */
[----:B------:R-:W-:Y:S01]  /*153d0*/  ISETP.LT.AND P5, PT, R11, UR4, !P0 ;  /* 0x000000040b007c0c */ /* 0x000fe2000c7a1270 */
[----:B------:R-:W-:Y:S01]  /*153e0*/  ULDC UR4, c[0x0][0x248] ;  /* 0x0000920000047ab9 */ /* 0x000fe20000000800 */
[----:B0-----:R-:W-:-:S05]  /*153f0*/  PRMT R9, R130, 0x7632, R9 ;  /* 0x0000763282097816 */ /* 0x001fca0000000009 */
[----:B------:R0:W-:Y:S01]  /*15400*/  @P4 STG.E.U16 desc[UR14][R4.64], R9 ;  /* 0x0000000904004986 */ /* 0x0001e2000c10150e */
[----:B------:R-:W-:-:S04]  /*15410*/  LEA R10, P4, R6, R2, 0x1 ;  /* 0x00000002060a7211 */ /* 0x000fc800078808ff */
[CC--:B------:R-:W-:Y:S01]  /*15420*/  LEA.HI.X.SX32 R11, R6.reuse, R3.reuse, 0x1, P4 ;  /* 0x00000003060b7211 */ /* 0x0c0fe200020f0eff */
[----:B------:R-:W-:Y:S01]  /*15430*/  VIADD R6, R6, UR4 ;  /* 0x0000000406067c36 */ /* 0x000fe20008000000 */
[----:B------:R-:W-:Y:S01]  /*15440*/  ULDC UR4, c[0x0][0x248] ;  /* 0x0000920000047ab9 */ /* 0x000fe20000000800 */
[----:B------:R-:W-:Y:S01]  /*15450*/  ISETP.LT.AND P4, PT, R0, UR5, !P0 ;  /* 0x0000000500007c0c */ /* 0x000fe2000c781270 */
[----:B------:R-:W-:Y:S01]  /*15460*/  ULDC UR5, c[0x0][0x248] ;  /* 0x0000920000057ab9 */ /* 0x000fe20000000800 */
[----:B------:R1:W-:Y:S01]  /*15470*/  @P6 STG.E.U16 desc[UR14][R10.64], R131 ;  /* 0x000000830a006986 */ /* 0x0003e2000c10150e */
[C---:B------:R-:W-:Y:S01]  /*15480*/  VIADD R0, R6.reuse, UR4 ;  /* 0x0000000406007c36 */ /* 0x040fe20008000000 */
[CC--:B0-----:R-:W-:Y:S01]  /*15490*/  LEA R4, P6, R6.reuse, R2.reuse, 0x1 ;  /* 0x0000000206047211 */ /* 0x0c1fe200078c08ff */
[----:B------:R-:W-:Y:S01]  /*154a0*/  VIADD R9, R7, 0xfc ;  /* 0x000000fc07097836 */ /* 0x000fe20000000000 */
[----:B------:R-:W-:Y:S02]  /*154b0*/  ULDC UR4, c[0x0][0x22c] ;  /* 0x00008b0000047ab9 */ /* 0x000fe40000000800 */
[----:B------:R-:W-:Y:S01]  /*154c0*/  LEA.HI.X.SX32 R5, R6, R3, 0x1, P6 ;  /* 0x0000000306057211 */ /* 0x000fe200030f0eff */
[C---:B------:R-:W-:Y:S01]  /*154d0*/  VIADD R6, R0.reuse, UR5 ;  /* 0x0000000500067c36 */ /* 0x040fe20008000000 */
[----:B------:R-:W-:Y:S01]  /*154e0*/  LEA R8, P6, R0, R2, 0x1 ;  /* 0x0000000200087211 */ /* 0x000fe200078c08ff */
[----:B------:R-:W-:-:S02]  /*154f0*/  ULDC UR5, c[0x0][0x248] ;  /* 0x0000920000057ab9 */ /* 0x000fc40000000800 */
[----:B------:R0:W-:Y:S01]  /*15500*/  @P3 STG.E.U16 desc[UR14][R4.64], R12 ;  /* 0x0000000c04003986 */ /* 0x0001e2000c10150e */
[----:B------:R-:W-:Y:S01]  /*15510*/  ISETP.LT.AND P3, PT, R9, UR4, !P0 ;  /* 0x0000000409007c0c */ /* 0x000fe2000c761270 */
[----:B------:R-:W-:Y:S01]  /*15520*/  ULDC UR4, c[0x0][0x22c] ;  /* 0x00008b0000047ab9 */ /* 0x000fe20000000800 */
[----:B------:R-:W-:Y:S01]  /*15530*/  LEA.HI.X.SX32 R9, R0, R3, 0x1, P6 ;  /* 0x0000000300097211 */ /* 0x000fe200030f0eff */
[----:B------:R-:W-:Y:S01]  /*15540*/  VIADD R0, R7, 0xfd ;  /* 0x000000fd07007836 */ /* 0x000fe20000000000 */
[----:B-1----:R-:W-:-:S03]  /*15550*/  LEA R10, P6, R6, R2, 0x1 ;  /* 0x00000002060a7211 */ /* 0x002fc600078c08ff */
[----:B----4-:R1:W-:Y:S01]  /*15560*/  @P2 STG.E.U16 desc[UR14][R8.64], R16 ;  /* 0x0000001008002986 */ /* 0x0103e2000c10150e */
[----:B------:R-:W-:Y:S01]  /*15570*/  ISETP.LT.AND P2, PT, R0, UR4, !P0 ;  /* 0x0000000400007c0c */ /* 0x000fe2000c741270 */
[----:B------:R-:W-:Y:S01]  /*15580*/  ULDC UR4, c[0x0][0x248] ;  /* 0x0000920000047ab9 */ /* 0x000fe20000000800 */
[C---:B------:R-:W-:Y:S01]  /*15590*/  LEA.HI.X.SX32 R11, R6.reuse, R3, 0x1, P6 ;  /* 0x00000003060b7211 */ /* 0x040fe200030f0eff */
[----:B------:R-:W-:Y:S01]  /*155a0*/  VIADD R6, R6, UR4 ;  /* 0x0000000406067c36 */ /* 0x000fe20008000000 */
[----:B------:R-:W-:Y:S01]  /*155b0*/  ULDC UR4, c[0x0][0x248] ;  /* 0x0000920000047ab9 */ /* 0x000fe20000000800 */
[----:B0-----:R-:W-:Y:S02]  /*155c0*/  PRMT R5, R16, 0x7632, R5 ;  /* 0x0000763210057816 */ /* 0x001fe40000000005 */
[----:B------:R-:W-:Y:S01]  /*155d0*/  VIADD R0, R6, UR4 ;  /* 0x0000000406007c36 */ /* 0x000fe20008000000 */
[----:B------:R-:W-:Y:S02]  /*155e0*/  ULDC UR4, c[0x0][0x248] ;  /* 0x0000920000047ab9 */ /* 0x000fe40000000800 */
[----:B------:R0:W-:Y:S01]  /*155f0*/  @P1 STG.E.U16 desc[UR14][R10.64], R5 ;  /* 0x000000050a001986 */ /* 0x0001e2000c10150e */
[----:B-1----:R-:W-:Y:S01]  /*15600*/  VIADD R9, R0, UR5 ;  /* 0x0000000500097c36 */ /* 0x002fe20008000000 */
[----:B------:R-:W-:-:S04]  /*15610*/  LEA R4, P1, R6, R2, 0x1 ;  /* 0x0000000206047211 */ /* 0x000fc800078208ff */
[CC--:B------:R-:W-:Y:S01]  /*15620*/  LEA R8, P6, R9.reuse, R2.reuse, 0x1 ;  /* 0x0000000209087211 */ /* 0x0c0fe200078c08ff */
[----:B0-----:R-:W-:Y:S01]  /*15630*/  VIADD R11, R9, UR4 ;  /* 0x00000004090b7c36 */ /* 0x001fe20008000000 */
[-C--:B------:R-:W-:Y:S01]  /*15640*/  LEA.HI.X.SX32 R5, R6, R3.reuse, 0x1, P1 ;  /* 0x0000000306057211 */ /* 0x080fe200008f0eff */
[----:B------:R-:W-:Y:S01]  /*15650*/  ULDC UR4, c[0x0][0x248] ;  /* 0x0000920000047ab9 */ /* 0x000fe20000000800 */
[CC--:B------:R-:W-:Y:S01]  /*15660*/  LEA R6, P1, R0.reuse, R2.reuse, 0x1 ;  /* 0x0000000200067211 */ /* 0x0c0fe200078208ff */
[----:B------:R-:W-:Y:S01]  /*15670*/  VIADD R13, R11, UR6 ;  /* 0x000000060b0d7c36 */ /* 0x000fe20008000000 */
[-C--:B------:R-:W-:Y:S01]  /*15680*/  LEA.HI.X.SX32 R9, R9, R3.reuse, 0x1, P6 ;  /* 0x0000000309097211 */ /* 0x080fe200030f0eff */
[----:B------:R0:W-:Y:S01]  /*15690*/  @P5 STG.E.U16 desc[UR14][R4.64], R17 ;  /* 0x0000001104005986 */ /* 0x0001e2000c10150e */
[----:B------:R-:W-:Y:S01]  /*156a0*/  LEA.HI.X.SX32 R7, R0, R3, 0x1, P1 ;  /* 0x0000000300077211 */ /* 0x000fe200008f0eff */
[----:B------:R-:W-:Y:S01]  /*156b0*/  VIADD R0, R13, UR4 ;  /* 0x000000040d007c36 */ /* 0x000fe20008000000 */
[-C--:B------:R-:W-:Y:S01]  /*156c0*/  LEA R10, P6, R11, R2.reuse, 0x1 ;  /* 0x000000020b0a7211 */ /* 0x080fe200078c08ff */
[----:B------:R-:W-:Y:S01]  /*156d0*/  ULDC UR4, c[0x0][0x22c] ;  /* 0x00008b0000047ab9 */ /* 0x000fe20000000800 */
[----:B------:R-:W-:-:S02]  /*156e0*/  LEA R12, P1, R13, R2, 0x1 ;  /* 0x000000020d0c7211 */ /* 0x000fc400078208ff */
[-C--:B------:R-:W-:Y:S02]  /*156f0*/  LEA.HI.X.SX32 R11, R11, R3.reuse, 0x1, P6 ;  /* 0x000000030b0b7211 */ /* 0x080fe400030f0eff */
[-C--:B------:R-:W-:Y:S02]  /*15700*/  LEA.HI.X.SX32 R13, R13, R3.reuse, 0x1, P1 ;  /* 0x000000030d0d7211 */ /* 0x080fe400008f0eff */
[----:B------:R-:W-:Y:S02]  /*15710*/  LEA R2, P6, R0, R2, 0x1 ;  /* 0x0000000200027211 */ /* 0x000fe400078c08ff */
[----:B------:R-:W-:Y:S02]  /*15720*/  ISETP.LT.AND P1, PT, R15, UR4, !P0 ;  /* 0x000000040f007c0c */ /* 0x000fe4000c721270 */
[----:B------:R-:W-:Y:S02]  /*15730*/  ISETP.LT.AND P0, PT, R14, UR7, !P0 ;  /* 0x000000070e007c0c */ /* 0x000fe4000c701270 */
[----:B------:R-:W-:-:S02]  /*15740*/  LEA.HI.X.SX32 R3, R0, R3, 0x1, P6 ;  /* 0x0000000300037211 */ /* 0x000fc400030f0eff */
[----:B------:R-:W-:Y:S02]  /*15750*/  PRMT R0, R17, 0x7632, R0 ;  /* 0x0000763211007816 */ /* 0x000fe40000000000 */
[----:B0-----:R-:W-:-:S03]  /*15760*/  PRMT R5, R18, 0x7632, R5 ;  /* 0x0000763212057816 */ /* 0x001fc60000000005 */
[----:B------:R0:W-:Y:S04]  /*15770*/  @P4 STG.E.U16 desc[UR14][R6.64], R0 ;  /* 0x0000000006004986 */ /* 0x0001e8000c10150e */
[----:B------:R0:W-:Y:S04]  /*15780*/  @P3 STG.E.U16 desc[UR14][R8.64], R18 ;  /* 0x0000001208003986 */ /* 0x0001e8000c10150e */
[----:B------:R0:W-:Y:S04]  /*15790*/  @P2 STG.E.U16 desc[UR14][R10.64], R5 ;  /* 0x000000050a002986 */ /* 0x0001e8000c10150e */
[----:B------:R0:W-:Y:S01]  /*157a0*/  @P1 STG.E.U16 desc[UR14][R12.64], R19 ;  /* 0x000000130c001986 */ /* 0x0001e2000c10150e */
[----:B------:R-:W-:Y:S05]  /*157b0*/  @!P0 EXIT ;  /* 0x000000000000894d */ /* 0x000fea0003800000 */
[----:B0-----:R-:W-:-:S05]  /*157c0*/  PRMT R19, R19, 0x7632, R19 ;  /* 0x0000763213137816 */ /* 0x001fca0000000013 */
[----:B------:R-:W-:Y:S01]  /*157d0*/  STG.E.U16 desc[UR14][R2.64], R19 ;  /* 0x0000001302007986 */ /* 0x000fe2000c10150e */
[----:B------:R-:W-:Y:S05]  /*157e0*/  EXIT ;  /* 0x000000000000794d */ /* 0x000fea0003800000 */
.L_x_2:
[----:B------:R-:W-:-:S00]  /*157f0*/  BRA `(.L_x_2) ;  /* 0xfffffffc00fc7947 */ /* 0x000fc0000383ffff */
[----:B------:R-:W-:-:S00]  /*15800*/  NOP ;  /* 0x0000000000007918 */ /* 0x000fc00000000000 */
[----:B------:R-:W-:-:S00]  /*15810*/  NOP ;  /* 0x0000000000007918 */ /* 0x000fc00000000000 */
[----:B------:R-:W-:-:S00]  /*15820*/  NOP ;  /* 0x0000000000007918 */ /* 0x000fc00000000000 */
[----:B------:R-:W-:-:S00]  /*15830*/  NOP ;  /* 0x0000000000007918 */ /* 0x000fc00000000000 */
[----:B------:R-:W-:-:S00]  /*15840*/  NOP ;  /* 0x0000000000007918 */ /* 0x000fc00000000000 */
[----:B------:R-:W-:-:S00]  /*15850*/  NOP ;  /* 0x0000000000007918 */ /* 0x000fc00000000000 */
[----:B------:R-:W-:-:S00]  /*15860*/  NOP ;  /* 0x0000000000007918 */ /* 0x000fc00000000000 */
[----:B------:R-:W-:-:S00]  /*15870*/  NOP ;  /* 0x0000000000007918 */ /* 0x000fc00000000000 */
.L_x_3:


//--------------------- .nv.shared.matmul_kernel  --------------------------
	.section	.nv.shared.matmul_kernel,"aw",@nobits
	.sectionflags	@""
	.align	16
	.zero		1024


//--------------------- .nv.shared.reserved.0     --------------------------
	.section	.nv.shared.reserved.0,"aw",@nobits
	.weak		__nv_reservedSMEM_offset_0_alias
	.size		__nv_reservedSMEM_offset_0_alias, 0, 0
	.other		__nv_reservedSMEM_offset_0_alias,@"STO_CUDA_RESERVED_SHARED STV_DEFAULT"
__nv_reservedSMEM_offset_0_alias:
	.zero		0


//--------------------- .nv.constant0.matmul_kernel --------------------------
	.section	.nv.constant0.matmul_kernel,"a",@progbits
	.sectionflags	@""
	.align	4
.nv.constant0.matmul_kernel:
	.zero		608


//--------------------- SYMBOLS --------------------------

	.type		.nv.reservedSmem.offset0,@object
	.size		.nv.reservedSmem.offset0,0x4
